//
// Generated by NVIDIA NVVM Compiler
//
// Compiler Build ID: CL-36424714
// Cuda compilation tools, release 13.0, V13.0.88
// Based on NVVM 20.0.0
//

.version 9.0
.target sm_100
.address_size 64

	// .globl	build_toeplitz_matrix_negacyclic_double

.visible .entry build_toeplitz_matrix_negacyclic_double(
	.param .u64 .ptr .align 1 build_toeplitz_matrix_negacyclic_double_param_0,
	.param .u64 .ptr .align 1 build_toeplitz_matrix_negacyclic_double_param_1,
	.param .u32 build_toeplitz_matrix_negacyclic_double_param_2,
	.param .u64 build_toeplitz_matrix_negacyclic_double_param_3
)
{
	.reg .pred 	%p<40>;
	.reg .b32 	%r<210>;
	.reg .b64 	%rd<186>;
	.reg .b64 	%fd<16>;

	ld.param.u64 	%rd64, [build_toeplitz_matrix_negacyclic_double_param_0];
	ld.param.u64 	%rd65, [build_toeplitz_matrix_negacyclic_double_param_1];
	ld.param.u32 	%r79, [build_toeplitz_matrix_negacyclic_double_param_2];
	ld.param.u64 	%rd63, [build_toeplitz_matrix_negacyclic_double_param_3];
	cvta.to.global.u64 	%rd1, %rd65;
	cvta.to.global.u64 	%rd2, %rd64;
	mov.u32 	%r80, %ctaid.x;
	mov.u32 	%r81, %ntid.x;
	mov.u32 	%r82, %tid.x;
	mad.lo.s32 	%r1, %r80, %r81, %r82;
	setp.le.u32 	%p1, %r79, %r1;
	@%p1 bra 	$L__BB0_102;
	sub.s32 	%r2, %r79, %r1;
	mul.lo.s32 	%r3, %r79, %r1;
	and.b32  	%r4, %r79, 7;
	setp.lt.u32 	%p2, %r79, 8;
	mov.b32 	%r205, 0;
	@%p2 bra 	$L__BB0_52;
	and.b32  	%r205, %r79, -8;
	sub.s32 	%r191, 3, %r1;
	add.s32 	%r189, %r3, 3;
	mov.b32 	%r188, 3;
	and.b64  	%rd70, %rd63, -4294967296;
	mov.u32 	%r190, %r2;
$L__BB0_3:
	.pragma "nounroll";
	add.s32 	%r12, %r188, -3;
	setp.lt.u32 	%p3, %r12, %r1;
	@%p3 bra 	$L__BB0_5;
	add.s32 	%r85, %r191, -3;
	mul.wide.u32 	%rd66, %r85, 4;
	add.s64 	%rd67, %rd2, %rd66;
	ld.global.nc.u32 	%r192, [%rd67];
	bra.uni 	$L__BB0_6;
$L__BB0_5:
	mul.wide.u32 	%rd68, %r190, 4;
	add.s64 	%rd69, %rd2, %rd68;
	ld.global.nc.u32 	%r86, [%rd69];
	neg.s32 	%r192, %r86;
$L__BB0_6:
	cvt.u64.u32 	%rd3, %r192;
	setp.ne.s64 	%p4, %rd70, 0;
	@%p4 bra 	$L__BB0_8;
	cvt.u32.u64 	%r87, %rd63;
	cvt.u32.u64 	%r88, %rd3;
	rem.u32 	%r89, %r88, %r87;
	cvt.u64.u32 	%rd171, %r89;
	bra.uni 	$L__BB0_9;
$L__BB0_8:
	rem.u64 	%rd171, %rd3, %rd63;
$L__BB0_9:
	cvt.rn.f64.u64 	%fd1, %rd171;
	add.s32 	%r90, %r189, -3;
	mul.wide.u32 	%rd71, %r90, 8;
	add.s64 	%rd72, %rd1, %rd71;
	st.global.f64 	[%rd72], %fd1;
	add.s32 	%r16, %r12, 1;
	setp.lt.u32 	%p5, %r16, %r1;
	@%p5 bra 	$L__BB0_11;
	add.s32 	%r91, %r191, -2;
	mul.wide.u32 	%rd73, %r91, 4;
	add.s64 	%rd74, %rd2, %rd73;
	ld.global.nc.u32 	%r193, [%rd74];
	bra.uni 	$L__BB0_12;
$L__BB0_11:
	add.s32 	%r92, %r190, 1;
	mul.wide.u32 	%rd75, %r92, 4;
	add.s64 	%rd76, %rd2, %rd75;
	ld.global.nc.u32 	%r93, [%rd76];
	neg.s32 	%r193, %r93;
$L__BB0_12:
	cvt.u64.u32 	%rd7, %r193;
	setp.ne.s64 	%p6, %rd70, 0;
	@%p6 bra 	$L__BB0_14;
	cvt.u32.u64 	%r94, %rd63;
	cvt.u32.u64 	%r95, %rd7;
	rem.u32 	%r96, %r95, %r94;
	cvt.u64.u32 	%rd172, %r96;
	bra.uni 	$L__BB0_15;
$L__BB0_14:
	rem.u64 	%rd172, %rd7, %rd63;
$L__BB0_15:
	cvt.rn.f64.u64 	%fd2, %rd172;
	add.s32 	%r97, %r189, -2;
	mul.wide.u32 	%rd78, %r97, 8;
	add.s64 	%rd79, %rd1, %rd78;
	st.global.f64 	[%rd79], %fd2;
	add.s32 	%r98, %r16, 1;
	setp.lt.u32 	%p7, %r98, %r1;
	@%p7 bra 	$L__BB0_17;
	add.s32 	%r99, %r191, -1;
	mul.wide.u32 	%rd80, %r99, 4;
	add.s64 	%rd81, %rd2, %rd80;
	ld.global.nc.u32 	%r194, [%rd81];
	bra.uni 	$L__BB0_18;
$L__BB0_17:
	add.s32 	%r100, %r190, 2;
	mul.wide.u32 	%rd82, %r100, 4;
	add.s64 	%rd83, %rd2, %rd82;
	ld.global.nc.u32 	%r101, [%rd83];
	neg.s32 	%r194, %r101;
$L__BB0_18:
	cvt.u64.u32 	%rd11, %r194;
	setp.ne.s64 	%p8, %rd70, 0;
	@%p8 bra 	$L__BB0_20;
	cvt.u32.u64 	%r102, %rd63;
	cvt.u32.u64 	%r103, %rd11;
	rem.u32 	%r104, %r103, %r102;
	cvt.u64.u32 	%rd173, %r104;
	bra.uni 	$L__BB0_21;
$L__BB0_20:
	rem.u64 	%rd173, %rd11, %rd63;
$L__BB0_21:
	cvt.rn.f64.u64 	%fd3, %rd173;
	add.s32 	%r105, %r189, -1;
	mul.wide.u32 	%rd85, %r105, 8;
	add.s64 	%rd86, %rd1, %rd85;
	st.global.f64 	[%rd86], %fd3;
	setp.lt.u32 	%p9, %r188, %r1;
	@%p9 bra 	$L__BB0_23;
	mul.wide.u32 	%rd87, %r191, 4;
	add.s64 	%rd88, %rd2, %rd87;
	ld.global.nc.u32 	%r195, [%rd88];
	bra.uni 	$L__BB0_24;
$L__BB0_23:
	add.s32 	%r106, %r190, 3;
	mul.wide.u32 	%rd89, %r106, 4;
	add.s64 	%rd90, %rd2, %rd89;
	ld.global.nc.u32 	%r107, [%rd90];
	neg.s32 	%r195, %r107;
$L__BB0_24:
	cvt.u64.u32 	%rd15, %r195;
	setp.ne.s64 	%p10, %rd70, 0;
	@%p10 bra 	$L__BB0_26;
	cvt.u32.u64 	%r108, %rd63;
	cvt.u32.u64 	%r109, %rd15;
	rem.u32 	%r110, %r109, %r108;
	cvt.u64.u32 	%rd174, %r110;
	bra.uni 	$L__BB0_27;
$L__BB0_26:
	rem.u64 	%rd174, %rd15, %rd63;
$L__BB0_27:
	cvt.rn.f64.u64 	%fd4, %rd174;
	mul.wide.u32 	%rd92, %r189, 8;
	add.s64 	%rd93, %rd1, %rd92;
	st.global.f64 	[%rd93], %fd4;
	add.s32 	%r26, %r188, 1;
	setp.lt.u32 	%p11, %r26, %r1;
	@%p11 bra 	$L__BB0_29;
	add.s32 	%r111, %r191, 1;
	mul.wide.u32 	%rd94, %r111, 4;
	add.s64 	%rd95, %rd2, %rd94;
	ld.global.nc.u32 	%r196, [%rd95];
	bra.uni 	$L__BB0_30;
$L__BB0_29:
	add.s32 	%r112, %r190, 4;
	mul.wide.u32 	%rd96, %r112, 4;
	add.s64 	%rd97, %rd2, %rd96;
	ld.global.nc.u32 	%r113, [%rd97];
	neg.s32 	%r196, %r113;
$L__BB0_30:
	cvt.u64.u32 	%rd19, %r196;
	setp.ne.s64 	%p12, %rd70, 0;
	@%p12 bra 	$L__BB0_32;
	cvt.u32.u64 	%r114, %rd63;
	cvt.u32.u64 	%r115, %rd19;
	rem.u32 	%r116, %r115, %r114;
	cvt.u64.u32 	%rd175, %r116;
	bra.uni 	$L__BB0_33;
$L__BB0_32:
	rem.u64 	%rd175, %rd19, %rd63;
$L__BB0_33:
	cvt.rn.f64.u64 	%fd5, %rd175;
	add.s32 	%r117, %r189, 1;
	mul.wide.u32 	%rd99, %r117, 8;
	add.s64 	%rd100, %rd1, %rd99;
	st.global.f64 	[%rd100], %fd5;
	add.s32 	%r30, %r26, 1;
	setp.lt.u32 	%p13, %r30, %r1;
	@%p13 bra 	$L__BB0_35;
	add.s32 	%r118, %r191, 2;
	mul.wide.u32 	%rd101, %r118, 4;
	add.s64 	%rd102, %rd2, %rd101;
	ld.global.nc.u32 	%r197, [%rd102];
	bra.uni 	$L__BB0_36;
$L__BB0_35:
	add.s32 	%r119, %r190, 5;
	mul.wide.u32 	%rd103, %r119, 4;
	add.s64 	%rd104, %rd2, %rd103;
	ld.global.nc.u32 	%r120, [%rd104];
	neg.s32 	%r197, %r120;
$L__BB0_36:
	cvt.u64.u32 	%rd23, %r197;
	setp.ne.s64 	%p14, %rd70, 0;
	@%p14 bra 	$L__BB0_38;
	cvt.u32.u64 	%r121, %rd63;
	cvt.u32.u64 	%r122, %rd23;
	rem.u32 	%r123, %r122, %r121;
	cvt.u64.u32 	%rd176, %r123;
	bra.uni 	$L__BB0_39;
$L__BB0_38:
	rem.u64 	%rd176, %rd23, %rd63;
$L__BB0_39:
	cvt.rn.f64.u64 	%fd6, %rd176;
	add.s32 	%r124, %r189, 2;
	mul.wide.u32 	%rd106, %r124, 8;
	add.s64 	%rd107, %rd1, %rd106;
	st.global.f64 	[%rd107], %fd6;
	add.s32 	%r34, %r30, 1;
	setp.lt.u32 	%p15, %r34, %r1;
	@%p15 bra 	$L__BB0_41;
	add.s32 	%r125, %r191, 3;
	mul.wide.u32 	%rd108, %r125, 4;
	add.s64 	%rd109, %rd2, %rd108;
	ld.global.nc.u32 	%r198, [%rd109];
	bra.uni 	$L__BB0_42;
$L__BB0_41:
	add.s32 	%r126, %r190, 6;
	mul.wide.u32 	%rd110, %r126, 4;
	add.s64 	%rd111, %rd2, %rd110;
	ld.global.nc.u32 	%r127, [%rd111];
	neg.s32 	%r198, %r127;
$L__BB0_42:
	cvt.u64.u32 	%rd27, %r198;
	setp.ne.s64 	%p16, %rd70, 0;
	@%p16 bra 	$L__BB0_44;
	cvt.u32.u64 	%r128, %rd63;
	cvt.u32.u64 	%r129, %rd27;
	rem.u32 	%r130, %r129, %r128;
	cvt.u64.u32 	%rd177, %r130;
	bra.uni 	$L__BB0_45;
$L__BB0_44:
	rem.u64 	%rd177, %rd27, %rd63;
$L__BB0_45:
	cvt.rn.f64.u64 	%fd7, %rd177;
	add.s32 	%r131, %r189, 3;
	mul.wide.u32 	%rd113, %r131, 8;
	add.s64 	%rd114, %rd1, %rd113;
	st.global.f64 	[%rd114], %fd7;
	add.s32 	%r38, %r34, 1;
	setp.lt.u32 	%p17, %r38, %r1;
	@%p17 bra 	$L__BB0_47;
	add.s32 	%r132, %r191, 4;
	mul.wide.u32 	%rd115, %r132, 4;
	add.s64 	%rd116, %rd2, %rd115;
	ld.global.nc.u32 	%r199, [%rd116];
	bra.uni 	$L__BB0_48;
$L__BB0_47:
	add.s32 	%r133, %r190, 7;
	mul.wide.u32 	%rd117, %r133, 4;
	add.s64 	%rd118, %rd2, %rd117;
	ld.global.nc.u32 	%r134, [%rd118];
	neg.s32 	%r199, %r134;
$L__BB0_48:
	cvt.u64.u32 	%rd31, %r199;
	setp.ne.s64 	%p18, %rd70, 0;
	@%p18 bra 	$L__BB0_50;
	cvt.u32.u64 	%r135, %rd63;
	cvt.u32.u64 	%r136, %rd31;
	rem.u32 	%r137, %r136, %r135;
	cvt.u64.u32 	%rd178, %r137;
	bra.uni 	$L__BB0_51;
$L__BB0_50:
	rem.u64 	%rd178, %rd31, %rd63;
$L__BB0_51:
	cvt.rn.f64.u64 	%fd8, %rd178;
	add.s32 	%r138, %r189, 4;
	mul.wide.u32 	%rd120, %r138, 8;
	add.s64 	%rd121, %rd1, %rd120;
	st.global.f64 	[%rd121], %fd8;
	add.s32 	%r191, %r191, 8;
	add.s32 	%r190, %r190, 8;
	add.s32 	%r189, %r189, 8;
	add.s32 	%r188, %r188, 8;
	add.s32 	%r139, %r38, 1;
	setp.ne.s32 	%p19, %r139, %r205;
	@%p19 bra 	$L__BB0_3;
$L__BB0_52:
	setp.eq.s32 	%p20, %r4, 0;
	@%p20 bra 	$L__BB0_102;
	and.b32  	%r47, %r79, 3;
	setp.lt.u32 	%p21, %r4, 4;
	@%p21 bra 	$L__BB0_79;
	setp.lt.u32 	%p22, %r205, %r1;
	@%p22 bra 	$L__BB0_56;
	sub.s32 	%r140, %r205, %r1;
	mul.wide.u32 	%rd122, %r140, 4;
	add.s64 	%rd123, %rd2, %rd122;
	ld.global.nc.u32 	%r201, [%rd123];
	bra.uni 	$L__BB0_57;
$L__BB0_56:
	add.s32 	%r141, %r2, %r205;
	mul.wide.u32 	%rd124, %r141, 4;
	add.s64 	%rd125, %rd2, %rd124;
	ld.global.nc.u32 	%r142, [%rd125];
	neg.s32 	%r201, %r142;
$L__BB0_57:
	cvt.u64.u32 	%rd35, %r201;
	and.b64  	%rd126, %rd63, -4294967296;
	setp.ne.s64 	%p23, %rd126, 0;
	@%p23 bra 	$L__BB0_59;
	cvt.u32.u64 	%r143, %rd63;
	cvt.u32.u64 	%r144, %rd35;
	rem.u32 	%r145, %r144, %r143;
	cvt.u64.u32 	%rd179, %r145;
	bra.uni 	$L__BB0_60;
$L__BB0_59:
	rem.u64 	%rd179, %rd35, %rd63;
$L__BB0_60:
	cvt.rn.f64.u64 	%fd9, %rd179;
	add.s32 	%r51, %r205, %r3;
	mul.wide.u32 	%rd127, %r51, 8;
	add.s64 	%rd128, %rd1, %rd127;
	st.global.f64 	[%rd128], %fd9;
	add.s32 	%r52, %r205, 1;
	setp.lt.u32 	%p24, %r52, %r1;
	@%p24 bra 	$L__BB0_62;
	sub.s32 	%r146, %r52, %r1;
	mul.wide.u32 	%rd129, %r146, 4;
	add.s64 	%rd130, %rd2, %rd129;
	ld.global.nc.u32 	%r202, [%rd130];
	bra.uni 	$L__BB0_63;
$L__BB0_62:
	add.s32 	%r147, %r2, %r52;
	mul.wide.u32 	%rd131, %r147, 4;
	add.s64 	%rd132, %rd2, %rd131;
	ld.global.nc.u32 	%r148, [%rd132];
	neg.s32 	%r202, %r148;
$L__BB0_63:
	cvt.u64.u32 	%rd39, %r202;
	setp.ne.s64 	%p25, %rd126, 0;
	@%p25 bra 	$L__BB0_65;
	cvt.u32.u64 	%r149, %rd63;
	cvt.u32.u64 	%r150, %rd39;
	rem.u32 	%r151, %r150, %r149;
	cvt.u64.u32 	%rd180, %r151;
	bra.uni 	$L__BB0_66;
$L__BB0_65:
	rem.u64 	%rd180, %rd39, %rd63;
$L__BB0_66:
	cvt.rn.f64.u64 	%fd10, %rd180;
	add.s32 	%r152, %r51, 1;
	mul.wide.u32 	%rd134, %r152, 8;
	add.s64 	%rd135, %rd1, %rd134;
	st.global.f64 	[%rd135], %fd10;
	add.s32 	%r56, %r205, 2;
	setp.lt.u32 	%p26, %r56, %r1;
	@%p26 bra 	$L__BB0_68;
	sub.s32 	%r153, %r56, %r1;
	mul.wide.u32 	%rd136, %r153, 4;
	add.s64 	%rd137, %rd2, %rd136;
	ld.global.nc.u32 	%r203, [%rd137];
	bra.uni 	$L__BB0_69;
$L__BB0_68:
	add.s32 	%r154, %r2, %r56;
	mul.wide.u32 	%rd138, %r154, 4;
	add.s64 	%rd139, %rd2, %rd138;
	ld.global.nc.u32 	%r155, [%rd139];
	neg.s32 	%r203, %r155;
$L__BB0_69:
	cvt.u64.u32 	%rd43, %r203;
	setp.ne.s64 	%p27, %rd126, 0;
	@%p27 bra 	$L__BB0_71;
	cvt.u32.u64 	%r156, %rd63;
	cvt.u32.u64 	%r157, %rd43;
	rem.u32 	%r158, %r157, %r156;
	cvt.u64.u32 	%rd181, %r158;
	bra.uni 	$L__BB0_72;
$L__BB0_71:
	rem.u64 	%rd181, %rd43, %rd63;
$L__BB0_72:
	cvt.rn.f64.u64 	%fd11, %rd181;
	add.s32 	%r159, %r51, 2;
	mul.wide.u32 	%rd141, %r159, 8;
	add.s64 	%rd142, %rd1, %rd141;
	st.global.f64 	[%rd142], %fd11;
	add.s32 	%r60, %r205, 3;
	setp.lt.u32 	%p28, %r60, %r1;
	@%p28 bra 	$L__BB0_74;
	sub.s32 	%r160, %r60, %r1;
	mul.wide.u32 	%rd143, %r160, 4;
	add.s64 	%rd144, %rd2, %rd143;
	ld.global.nc.u32 	%r204, [%rd144];
	bra.uni 	$L__BB0_75;
$L__BB0_74:
	add.s32 	%r161, %r2, %r60;
	mul.wide.u32 	%rd145, %r161, 4;
	add.s64 	%rd146, %rd2, %rd145;
	ld.global.nc.u32 	%r162, [%rd146];
	neg.s32 	%r204, %r162;
$L__BB0_75:
	cvt.u64.u32 	%rd47, %r204;
	setp.ne.s64 	%p29, %rd126, 0;
	@%p29 bra 	$L__BB0_77;
	cvt.u32.u64 	%r163, %rd63;
	cvt.u32.u64 	%r164, %rd47;
	rem.u32 	%r165, %r164, %r163;
	cvt.u64.u32 	%rd182, %r165;
	bra.uni 	$L__BB0_78;
$L__BB0_77:
	rem.u64 	%rd182, %rd47, %rd63;
$L__BB0_78:
	cvt.rn.f64.u64 	%fd12, %rd182;
	add.s32 	%r166, %r51, 3;
	mul.wide.u32 	%rd148, %r166, 8;
	add.s64 	%rd149, %rd1, %rd148;
	st.global.f64 	[%rd149], %fd12;
	add.s32 	%r205, %r205, 4;
$L__BB0_79:
	setp.eq.s32 	%p30, %r47, 0;
	@%p30 bra 	$L__BB0_102;
	setp.eq.s32 	%p31, %r47, 1;
	@%p31 bra 	$L__BB0_94;
	setp.lt.u32 	%p32, %r205, %r1;
	@%p32 bra 	$L__BB0_83;
	sub.s32 	%r167, %r205, %r1;
	mul.wide.u32 	%rd150, %r167, 4;
	add.s64 	%rd151, %rd2, %rd150;
	ld.global.nc.u32 	%r206, [%rd151];
	bra.uni 	$L__BB0_84;
$L__BB0_83:
	add.s32 	%r168, %r2, %r205;
	mul.wide.u32 	%rd152, %r168, 4;
	add.s64 	%rd153, %rd2, %rd152;
	ld.global.nc.u32 	%r169, [%rd153];
	neg.s32 	%r206, %r169;
$L__BB0_84:
	cvt.u64.u32 	%rd51, %r206;
	and.b64  	%rd154, %rd63, -4294967296;
	setp.ne.s64 	%p33, %rd154, 0;
	@%p33 bra 	$L__BB0_86;
	cvt.u32.u64 	%r170, %rd63;
	cvt.u32.u64 	%r171, %rd51;
	rem.u32 	%r172, %r171, %r170;
	cvt.u64.u32 	%rd183, %r172;
	bra.uni 	$L__BB0_87;
$L__BB0_86:
	rem.u64 	%rd183, %rd51, %rd63;
$L__BB0_87:
	cvt.rn.f64.u64 	%fd13, %rd183;
	add.s32 	%r69, %r205, %r3;
	mul.wide.u32 	%rd155, %r69, 8;
	add.s64 	%rd156, %rd1, %rd155;
	st.global.f64 	[%rd156], %fd13;
	add.s32 	%r70, %r205, 1;
	setp.lt.u32 	%p34, %r70, %r1;
	@%p34 bra 	$L__BB0_89;
	sub.s32 	%r173, %r70, %r1;
	mul.wide.u32 	%rd157, %r173, 4;
	add.s64 	%rd158, %rd2, %rd157;
	ld.global.nc.u32 	%r207, [%rd158];
	bra.uni 	$L__BB0_90;
$L__BB0_89:
	add.s32 	%r174, %r2, %r70;
	mul.wide.u32 	%rd159, %r174, 4;
	add.s64 	%rd160, %rd2, %rd159;
	ld.global.nc.u32 	%r175, [%rd160];
	neg.s32 	%r207, %r175;
$L__BB0_90:
	cvt.u64.u32 	%rd55, %r207;
	setp.ne.s64 	%p35, %rd154, 0;
	@%p35 bra 	$L__BB0_92;
	cvt.u32.u64 	%r176, %rd63;
	cvt.u32.u64 	%r177, %rd55;
	rem.u32 	%r178, %r177, %r176;
	cvt.u64.u32 	%rd184, %r178;
	bra.uni 	$L__BB0_93;
$L__BB0_92:
	rem.u64 	%rd184, %rd55, %rd63;
$L__BB0_93:
	cvt.rn.f64.u64 	%fd14, %rd184;
	add.s32 	%r179, %r69, 1;
	mul.wide.u32 	%rd162, %r179, 8;
	add.s64 	%rd163, %rd1, %rd162;
	st.global.f64 	[%rd163], %fd14;
	add.s32 	%r205, %r205, 2;
$L__BB0_94:
	and.b32  	%r180, %r79, 1;
	setp.eq.b32 	%p36, %r180, 1;
	not.pred 	%p37, %p36;
	@%p37 bra 	$L__BB0_102;
	setp.lt.u32 	%p38, %r205, %r1;
	@%p38 bra 	$L__BB0_97;
	sub.s32 	%r181, %r205, %r1;
	mul.wide.u32 	%rd164, %r181, 4;
	add.s64 	%rd165, %rd2, %rd164;
	ld.global.nc.u32 	%r209, [%rd165];
	bra.uni 	$L__BB0_98;
$L__BB0_97:
	add.s32 	%r182, %r2, %r205;
	mul.wide.u32 	%rd166, %r182, 4;
	add.s64 	%rd167, %rd2, %rd166;
	ld.global.nc.u32 	%r183, [%rd167];
	neg.s32 	%r209, %r183;
$L__BB0_98:
	cvt.u64.u32 	%rd59, %r209;
	and.b64  	%rd168, %rd63, -4294967296;
	setp.ne.s64 	%p39, %rd168, 0;
	@%p39 bra 	$L__BB0_100;
	cvt.u32.u64 	%r184, %rd63;
	cvt.u32.u64 	%r185, %rd59;
	rem.u32 	%r186, %r185, %r184;
	cvt.u64.u32 	%rd185, %r186;
	bra.uni 	$L__BB0_101;
$L__BB0_100:
	rem.u64 	%rd185, %rd59, %rd63;
$L__BB0_101:
	cvt.rn.f64.u64 	%fd15, %rd185;
	add.s32 	%r187, %r205, %r3;
	mul.wide.u32 	%rd169, %r187, 8;
	add.s64 	%rd170, %rd1, %rd169;
	st.global.f64 	[%rd170], %fd15;
$L__BB0_102:
	ret;

}
	// .globl	db_u8_to_double
.visible .entry db_u8_to_double(
	.param .u64 .ptr .align 1 db_u8_to_double_param_0,
	.param .u64 .ptr .align 1 db_u8_to_double_param_1,
	.param .u32 db_u8_to_double_param_2,
	.param .u64 db_u8_to_double_param_3
)
{
	.reg .pred 	%p<3>;
	.reg .b16 	%rs<2>;
	.reg .b32 	%r<9>;
	.reg .b64 	%rd<16>;
	.reg .b64 	%fd<2>;

	ld.param.u64 	%rd5, [db_u8_to_double_param_0];
	ld.param.u64 	%rd6, [db_u8_to_double_param_1];
	ld.param.u32 	%r2, [db_u8_to_double_param_2];
	ld.param.u64 	%rd7, [db_u8_to_double_param_3];
	mov.u32 	%r3, %ctaid.x;
	mov.u32 	%r4, %ntid.x;
	mov.u32 	%r5, %tid.x;
	mad.lo.s32 	%r1, %r3, %r4, %r5;
	setp.ge.u32 	%p1, %r1, %r2;
	@%p1 bra 	$L__BB1_5;
	cvta.to.global.u64 	%rd8, %rd5;
	cvt.u64.u32 	%rd9, %r1;
	add.s64 	%rd10, %rd8, %rd9;
	ld.global.nc.u8 	%rs1, [%rd10];
	cvt.u64.u8 	%rd1, %rs1;
	and.b64  	%rd11, %rd7, -4294967296;
	setp.ne.s64 	%p2, %rd11, 0;
	@%p2 bra 	$L__BB1_3;
	cvt.u32.u64 	%r6, %rd7;
	cvt.u32.u64 	%r7, %rd1;
	rem.u32 	%r8, %r7, %r6;
	cvt.u64.u32 	%rd15, %r8;
	bra.uni 	$L__BB1_4;
$L__BB1_3:
	rem.u64 	%rd15, %rd1, %rd7;
$L__BB1_4:
	cvt.rn.f64.u64 	%fd1, %rd15;
	cvta.to.global.u64 	%rd12, %rd6;
	mul.wide.u32 	%rd13, %r1, 8;
	add.s64 	%rd14, %rd12, %rd13;
	st.global.f64 	[%rd14], %fd1;
$L__BB1_5:
	ret;

}
	// .globl	crt_reconstruct_2_double
.visible .entry crt_reconstruct_2_double(
	.param .u64 .ptr .align 1 crt_reconstruct_2_double_param_0,
	.param .u64 .ptr .align 1 crt_reconstruct_2_double_param_1,
	.param .u64 .ptr .align 1 crt_reconstruct_2_double_param_2,
	.param .u32 crt_reconstruct_2_double_param_3,
	.param .u32 crt_reconstruct_2_double_param_4,
	.param .u64 crt_reconstruct_2_double_param_5,
	.param .u64 crt_reconstruct_2_double_param_6,
	.param .u64 crt_reconstruct_2_double_param_7,
	.param .u64 crt_reconstruct_2_double_param_8
)
{
	.reg .pred 	%p<22>;
	.reg .b32 	%r<284>;
	.reg .b32 	%f<3>;
	.reg .b64 	%rd<73>;
	.reg .b64 	%fd<3>;

	ld.param.u64 	%rd13, [crt_reconstruct_2_double_param_0];
	ld.param.u64 	%rd14, [crt_reconstruct_2_double_param_1];
	ld.param.u32 	%r53, [crt_reconstruct_2_double_param_3];
	ld.param.u32 	%r54, [crt_reconstruct_2_double_param_4];
	ld.param.u64 	%rd16, [crt_reconstruct_2_double_param_5];
	mov.u32 	%r55, %ctaid.x;
	mov.u32 	%r56, %ntid.x;
	mov.u32 	%r57, %tid.x;
	mad.lo.s32 	%r1, %r55, %r56, %r57;
	mul.lo.s32 	%r58, %r54, %r53;
	setp.ge.u32 	%p3, %r1, %r58;
	@%p3 bra 	$L__BB2_19;
	cvta.to.global.u64 	%rd20, %rd13;
	mul.wide.u32 	%rd21, %r1, 8;
	add.s64 	%rd22, %rd20, %rd21;
	ld.global.nc.f64 	%fd1, [%rd22];
	cvt.rzi.s64.f64 	%rd1, %fd1;
	or.b64  	%rd23, %rd1, %rd16;
	and.b64  	%rd24, %rd23, -4294967296;
	setp.ne.s64 	%p4, %rd24, 0;
	@%p4 bra 	$L__BB2_3;
	cvt.u32.u64 	%r59, %rd16;
	cvt.u32.u64 	%r60, %rd1;
	rem.u32 	%r61, %r60, %r59;
	cvt.u64.u32 	%rd70, %r61;
	bra.uni 	$L__BB2_4;
$L__BB2_3:
	rem.s64 	%rd70, %rd1, %rd16;
$L__BB2_4:
	add.s64 	%rd5, %rd70, %rd16;
	or.b64  	%rd25, %rd5, %rd16;
	and.b64  	%rd26, %rd25, -4294967296;
	setp.ne.s64 	%p5, %rd26, 0;
	@%p5 bra 	$L__BB2_6;
	cvt.u32.u64 	%r62, %rd16;
	cvt.u32.u64 	%r63, %rd5;
	rem.u32 	%r64, %r63, %r62;
	cvt.u64.u32 	%rd71, %r64;
	bra.uni 	$L__BB2_7;
$L__BB2_6:
	rem.u64 	%rd71, %rd5, %rd16;
$L__BB2_7:
	ld.param.u64 	%rd64, [crt_reconstruct_2_double_param_6];
	cvta.to.global.u64 	%rd27, %rd14;
	add.s64 	%rd29, %rd27, %rd21;
	ld.global.nc.f64 	%fd2, [%rd29];
	cvt.rzi.u64.f64 	%rd9, %fd2;
	or.b64  	%rd30, %rd9, %rd64;
	and.b64  	%rd31, %rd30, -4294967296;
	setp.ne.s64 	%p6, %rd31, 0;
	@%p6 bra 	$L__BB2_9;
	ld.param.u64 	%rd66, [crt_reconstruct_2_double_param_6];
	cvt.u32.u64 	%r65, %rd66;
	cvt.u32.u64 	%r66, %rd9;
	rem.u32 	%r67, %r66, %r65;
	cvt.u64.u32 	%rd72, %r67;
	bra.uni 	$L__BB2_10;
$L__BB2_9:
	ld.param.u64 	%rd65, [crt_reconstruct_2_double_param_6];
	rem.u64 	%rd72, %rd9, %rd65;
$L__BB2_10:
	ld.param.u64 	%rd69, [crt_reconstruct_2_double_param_8];
	ld.param.u64 	%rd68, [crt_reconstruct_2_double_param_7];
	ld.param.u64 	%rd67, [crt_reconstruct_2_double_param_6];
	mul.lo.s64 	%rd32, %rd67, %rd16;
	mul.hi.u64 	%rd33, %rd68, %rd67;
	mul.lo.s64 	%rd34, %rd68, %rd67;
	mul.hi.u64 	%rd35, %rd34, %rd71;
	mad.lo.s64 	%rd36, %rd33, %rd71, %rd35;
	mul.lo.s64 	%rd37, %rd34, %rd71;
	mul.hi.u64 	%rd38, %rd69, %rd16;
	mul.lo.s64 	%rd39, %rd69, %rd16;
	mul.hi.u64 	%rd40, %rd39, %rd72;
	mad.lo.s64 	%rd41, %rd38, %rd72, %rd40;
	mul.lo.s64 	%rd42, %rd39, %rd72;
	add.cc.s64 	%rd43, %rd42, %rd37;
	addc.cc.s64 	%rd44, %rd41, %rd36;
	cvt.u32.u64 	%r108, %rd43;
	{ .reg .b32 tmp; mov.b64 {tmp, %r109}, %rd43; }
	cvt.u32.u64 	%r110, %rd44;
	{ .reg .b32 tmp; mov.b64 {tmp, %r111}, %rd44; }
	cvt.u32.u64 	%r112, %rd32;
	mul.hi.u64 	%rd45, %rd67, %rd16;
	shr.u64 	%rd46, %rd45, 32;
	{ .reg .b32 tmp; mov.b64 {tmp, %r113}, %rd32; }
	cvt.u32.u64 	%r114, %rd45;
	cvt.u32.u64 	%r115, %rd46;
	or.b32  	%r116, %r115, %r114;
	setp.eq.s32 	%p7, %r116, 0;
	{ .reg .b32 tmp; mov.b64 {tmp, %r117}, %rd45; }
	selp.b32 	%r118, %r113, %r117, %p7;
	selp.b32 	%r119, %r112, %r114, %p7;
	selp.b32 	%r120, 0, %r113, %p7;
	selp.b32 	%r121, 0, %r112, %p7;
	selp.b32 	%r122, 64, 0, %p7;
	setp.eq.s32 	%p8, %r118, 0;
	selp.b32 	%r123, %r119, %r118, %p8;
	selp.b32 	%r124, %r120, %r119, %p8;
	selp.b32 	%r125, %r121, %r120, %p8;
	selp.b32 	%r126, 0, %r121, %p8;
	selp.b32 	%r127, 32, 0, %p8;
	or.b32  	%r128, %r127, %r122;
	clz.b32 	%r2, %r123;
	add.s32 	%r3, %r128, %r2;
	shf.l.wrap.b32 	%r103, %r124, %r123, %r2;
	shf.l.wrap.b32 	%r100, %r125, %r124, %r2;
	shf.l.wrap.b32 	%r6, %r126, %r125, %r2;
	and.b32  	%r129, %r2, 31;
	shl.b32 	%r7, %r126, %r129;
	shl.b32 	%r271, %r108, %r129;
	shf.l.wrap.b32 	%r270, %r108, %r109, %r2;
	shf.l.wrap.b32 	%r269, %r109, %r110, %r2;
	shf.l.wrap.b32 	%r268, %r110, %r111, %r2;
	mov.b32 	%r266, 0;
	shf.l.wrap.b32 	%r267, %r111, %r266, %r2;
	neg.s32 	%r130, %r103;
	cvt.u64.u32 	%rd47, %r130;
	shl.b64 	%rd48, %rd47, 32;
	cvt.u64.u32 	%rd49, %r100;
	mov.b32 	%r131, 17185;
	mov.b32 	%r132, 63;
	prmt.b32 	%r133, %r103, %r132, %r131;
	mov.b32 	%f1, %r133;
	rcp.approx.f32 	%f2, %f1;
	mov.b32 	%r134, %f2;
	shl.b32 	%r135, %r134, 9;
	add.s32 	%r69, %r135, -512;
	mul.hi.u32 	%r136, %r69, %r100;
	cvt.u64.u32 	%rd50, %r136;
	mul.wide.u32 	%rd51, %r69, %r103;
	add.s64 	%rd52, %rd49, %rd50;
	add.s64 	%rd53, %rd52, %rd51;
	sub.s64 	%rd54, %rd48, %rd53;
	cvt.u32.u64 	%r85, %rd54;
	{ .reg .b32 tmp; mov.b64 {tmp, %r88}, %rd54; }
	setp.gt.s64 	%p9, %rd54, -1;
	selp.b32 	%r94, %r69, 0, %p9;
	shr.u64 	%rd55, %rd54, 63;
	cvt.u32.u64 	%r137, %rd55;
	xor.b32  	%r97, %r137, 1;
	mov.b32 	%r71, -2147483648;
	// begin inline asm
	mad.hi.cc.u32 %r68,%r69,%r85,%r71;
	// end inline asm
	// begin inline asm
	addc.u32 %r72,%r266,%r266;
	// end inline asm
	// begin inline asm
	mad.lo.cc.u32 %r75,%r69,%r88,%r68;
	// end inline asm
	// begin inline asm
	madc.hi.u32 %r79,%r69,%r88,%r72;
	// end inline asm
	// begin inline asm
	add.cc.u32 %r83,%r75,%r85;
	// end inline asm
	// begin inline asm
	addc.cc.u32 %r86,%r79,%r88;
	// end inline asm
	// begin inline asm
	addc.u32 %r89,%r266,%r266;
	// end inline asm
	// begin inline asm
	add.cc.u32 %r92,%r86,%r94;
	// end inline asm
	// begin inline asm
	addc.u32 %r95,%r89,%r97;
	// end inline asm
	setp.eq.s32 	%p10, %r95, 2;
	selp.b32 	%r138, -1, %r92, %p10;
	mul.hi.u32 	%r139, %r138, %r100;
	cvt.u64.u32 	%rd56, %r139;
	mul.wide.u32 	%rd57, %r138, %r103;
	add.s64 	%rd58, %rd57, %rd56;
	cvt.u32.u64 	%r99, %rd58;
	{ .reg .b32 tmp; mov.b64 {tmp, %r102}, %rd58; }
	// begin inline asm
	add.cc.u32 %r98,%r99,%r100;
	// end inline asm
	// begin inline asm
	addc.cc.u32 %r101,%r102,%r103;
	// end inline asm
	// begin inline asm
	addc.u32 %r104,%r266,%r266;
	// end inline asm
	setp.eq.s32 	%p11, %r104, 0;
	min.u32 	%r140, %r138, -2;
	add.s32 	%r141, %r140, 1;
	selp.b32 	%r13, %r141, %r138, %p11;
$L__BB2_11:
	.pragma "nounroll";
	// begin inline asm
	sub.cc.u32 %r142,%r269,%r100;
	// end inline asm
	// begin inline asm
	subc.cc.u32 %r145,%r268,%r103;
	// end inline asm
	mov.b32 	%r150, -2;
	// begin inline asm
	subc.u32 %r148,%r267,%r150;
	// end inline asm
	// begin inline asm
	mad.hi.u32 %r151,%r267,%r13,%r148;
	// end inline asm
	setp.lt.u32 	%p13, %r151, %r267;
	selp.b32 	%r276, -1, %r151, %p13;
	mov.b32 	%r182, 0;
	// begin inline asm
	mad.lo.cc.u32 %r155,%r276,%r100,%r182;
	// end inline asm
	// begin inline asm
	madc.hi.u32 %r159,%r276,%r100,%r182;
	// end inline asm
	// begin inline asm
	mad.lo.cc.u32 %r163,%r276,%r103,%r159;
	// end inline asm
	// begin inline asm
	madc.hi.u32 %r167,%r276,%r103,%r182;
	// end inline asm
	// begin inline asm
	sub.cc.u32 %r277,%r269,%r155;
	// end inline asm
	// begin inline asm
	subc.cc.u32 %r278,%r268,%r163;
	// end inline asm
	// begin inline asm
	subc.cc.u32 %r279,%r267,%r167;
	// end inline asm
	// begin inline asm
	addc.u32 %r180,%r182,%r182;
	// end inline asm
	setp.ne.s32 	%p14, %r180, 0;
	mov.pred 	%p21, 0;
	@%p14 bra 	$L__BB2_13;
	// begin inline asm
	add.cc.u32 %r277,%r277,%r100;
	// end inline asm
	// begin inline asm
	addc.cc.u32 %r278,%r278,%r103;
	// end inline asm
	mov.b32 	%r194, 0;
	// begin inline asm
	addc.cc.u32 %r279,%r279,%r194;
	// end inline asm
	// begin inline asm
	addc.u32 %r192,%r194,%r194;
	// end inline asm
	add.s32 	%r276, %r276, -1;
	setp.eq.s32 	%p21, %r192, 0;
$L__BB2_13:
	not.pred 	%p15, %p21;
	@%p15 bra 	$L__BB2_15;
	// begin inline asm
	add.cc.u32 %r277,%r277,%r100;
	// end inline asm
	// begin inline asm
	addc.cc.u32 %r278,%r278,%r103;
	// end inline asm
	mov.b32 	%r203, 0;
	// begin inline asm
	addc.u32 %r279,%r279,%r203;
	// end inline asm
	add.s32 	%r276, %r276, -1;
$L__BB2_15:
	mov.b32 	%r237, 0;
	// begin inline asm
	mad.lo.cc.u32 %r204,%r276,%r7,%r237;
	// end inline asm
	// begin inline asm
	madc.hi.u32 %r208,%r276,%r7,%r237;
	// end inline asm
	// begin inline asm
	mad.lo.cc.u32 %r212,%r276,%r6,%r208;
	// end inline asm
	// begin inline asm
	madc.hi.u32 %r216,%r276,%r6,%r237;
	// end inline asm
	// begin inline asm
	sub.cc.u32 %r280,%r271,%r204;
	// end inline asm
	// begin inline asm
	subc.cc.u32 %r269,%r270,%r212;
	// end inline asm
	// begin inline asm
	subc.cc.u32 %r268,%r277,%r216;
	// end inline asm
	// begin inline asm
	subc.cc.u32 %r267,%r278,%r237;
	// end inline asm
	// begin inline asm
	subc.cc.u32 %r232,%r279,%r237;
	// end inline asm
	// begin inline asm
	subc.u32 %r235,%r237,%r237;
	// end inline asm
	setp.ne.s32 	%p16, %r235, -1;
	@%p16 bra 	$L__BB2_17;
	// begin inline asm
	add.cc.u32 %r280,%r280,%r7;
	// end inline asm
	// begin inline asm
	addc.cc.u32 %r269,%r269,%r6;
	// end inline asm
	// begin inline asm
	addc.cc.u32 %r268,%r268,%r100;
	// end inline asm
	// begin inline asm
	addc.u32 %r267,%r267,%r103;
	// end inline asm
$L__BB2_17:
	add.s32 	%r266, %r266, 32;
	setp.le.u32 	%p17, %r266, %r3;
	mov.b32 	%r271, 0;
	mov.u32 	%r270, %r280;
	@%p17 bra 	$L__BB2_11;
	ld.param.u64 	%rd63, [crt_reconstruct_2_double_param_2];
	shf.r.wrap.b32 	%r251, %r280, %r269, %r2;
	shf.r.wrap.b32 	%r252, %r269, %r268, %r2;
	shf.r.wrap.b32 	%r253, %r268, %r267, %r2;
	mov.b32 	%r254, 0;
	shf.r.wrap.b32 	%r255, %r267, %r254, %r2;
	and.b32  	%r256, %r3, 32;
	setp.eq.s32 	%p18, %r256, 0;
	selp.b32 	%r257, %r251, %r252, %p18;
	selp.b32 	%r258, %r253, %r255, %p18;
	and.b32  	%r259, %r3, 64;
	setp.eq.s32 	%p19, %r259, 0;
	selp.b32 	%r260, %r257, %r258, %p19;
	setp.eq.s32 	%p20, %r3, 128;
	selp.b32 	%r261, -1, %r260, %p20;
	cvt.u64.u32 	%rd59, %r261;
	div.u32 	%r262, %r1, %r53;
	mul.lo.s32 	%r263, %r262, %r53;
	sub.s32 	%r264, %r1, %r263;
	mad.lo.s32 	%r265, %r264, %r54, %r262;
	cvta.to.global.u64 	%rd60, %rd63;
	mul.wide.u32 	%rd61, %r265, 8;
	add.s64 	%rd62, %rd60, %rd61;
	st.global.u64 	[%rd62], %rd59;
$L__BB2_19:
	ret;

}


// ===== COMPILED SASS (sm_100) =====

	.target	sm_100

	.elftype	@"ET_EXEC"


//--------------------- .note.nv.tkinfo           --------------------------
	.section	.note.nv.tkinfo,"",@"SHT_NOTE"
	.sectionflags	@"SHF_NOTE_NV_TKINFO"
	.tkinfo
        /*0018*/ 	.word	0x00000002
        /*0030*/ 	.string	""
        /*0030*/ 	.string	"ptxas"
        /*0030*/ 	.string	"Cuda compilation tools, release 13.0, V13.0.88"
        /*0030*/ 	.string	"Build cuda_13.0.r13.0/compiler.36424714_0"
        /*0030*/ 	.string	"-arch sm_100 -m 64 "



//--------------------- .note.nv.cuinfo           --------------------------
	.section	.note.nv.cuinfo,"",@"SHT_NOTE"
	.sectionflags	@"SHF_NOTE_NV_CUINFO"
        /*0018*/ 	.short	0x0002
        /*001a*/ 	.short	0x0064
        /*001c*/ 	.short	0x0082
	.zero		2


//--------------------- .nv.info                  --------------------------
	.section	.nv.info,"",@"SHT_CUDA_INFO"
	.align	4


	//----- nvinfo : EIATTR_REGCOUNT
	.align		4
        /*0000*/ 	.byte	0x04, 0x2f
        /*0002*/ 	.short	(.L_1 - .L_0)
	.align		4
.L_0:
        /*0004*/ 	.word	index@(build_toeplitz_matrix_negacyclic_double)
        /*0008*/ 	.word	0x0000001c


	//----- nvinfo : EIATTR_FRAME_SIZE
	.align		4
.L_1:
        /*000c*/ 	.byte	0x04, 0x11
        /*000e*/ 	.short	(.L_3 - .L_2)
	.align		4
.L_2:
        /*0010*/ 	.word	index@($__internal_3_$__cuda_sm20_rem_u64)
        /*0014*/ 	.word	0x00000000


	//----- nvinfo : EIATTR_FRAME_SIZE
	.align		4
.L_3:
        /*0018*/ 	.byte	0x04, 0x11
        /*001a*/ 	.short	(.L_5 - .L_4)
	.align		4
.L_4:
        /*001c*/ 	.word	index@(build_toeplitz_matrix_negacyclic_double)
        /*0020*/ 	.word	0x00000000


	//----- nvinfo : EIATTR_REGCOUNT
	.align		4
.L_5:
        /*0024*/ 	.byte	0x04, 0x2f
        /*0026*/ 	.short	(.L_7 - .L_6)
	.align		4
.L_6:
        /*0028*/ 	.word	index@(db_u8_to_double)
        /*002c*/ 	.word	0x00000012


	//----- nvinfo : EIATTR_FRAME_SIZE
	.align		4
.L_7:
        /*0030*/ 	.byte	0x04, 0x11
        /*0032*/ 	.short	(.L_9 - .L_8)
	.align		4
.L_8:
        /*0034*/ 	.word	index@($__internal_2_$__cuda_sm20_rem_u64)
        /*0038*/ 	.word	0x00000000


	//----- nvinfo : EIATTR_FRAME_SIZE
	.align		4
.L_9:
        /*003c*/ 	.byte	0x04, 0x11
        /*003e*/ 	.short	(.L_11 - .L_10)
	.align		4
.L_10:
        /*0040*/ 	.word	index@(db_u8_to_double)
        /*0044*/ 	.word	0x00000000


	//----- nvinfo : EIATTR_REGCOUNT
	.align		4
.L_11:
        /*0048*/ 	.byte	0x04, 0x2f
        /*004a*/ 	.short	(.L_13 - .L_12)
	.align		4
.L_12:
        /*004c*/ 	.word	index@(crt_reconstruct_2_double)
        /*0050*/ 	.word	0x00000020


	//----- nvinfo : EIATTR_FRAME_SIZE
	.align		4
.L_13:
        /*0054*/ 	.byte	0x04, 0x11
        /*0056*/ 	.short	(.L_15 - .L_14)
	.align		4
.L_14:
        /*0058*/ 	.word	index@($__internal_1_$__cuda_sm20_rem_u64)
        /*005c*/ 	.word	0x00000000


	//----- nvinfo : EIATTR_FRAME_SIZE
	.align		4
.L_15:
        /*0060*/ 	.byte	0x04, 0x11
        /*0062*/ 	.short	(.L_17 - .L_16)
	.align		4
.L_16:
        /*0064*/ 	.word	index@($__internal_0_$__cuda_sm20_rem_s64)
        /*0068*/ 	.word	0x00000000


	//----- nvinfo : EIATTR_FRAME_SIZE
	.align		4
.L_17:
        /*006c*/ 	.byte	0x04, 0x11
        /*006e*/ 	.short	(.L_19 - .L_18)
	.align		4
.L_18:
        /*0070*/ 	.word	index@(crt_reconstruct_2_double)
        /*0074*/ 	.word	0x00000000


	//----- nvinfo : EIATTR_MIN_STACK_SIZE
	.align		4
.L_19:
        /*0078*/ 	.byte	0x04, 0x12
        /*007a*/ 	.short	(.L_21 - .L_20)
	.align		4
.L_20:
        /*007c*/ 	.word	index@(crt_reconstruct_2_double)
        /*0080*/ 	.word	0x00000000


	//----- nvinfo : EIATTR_MIN_STACK_SIZE
	.align		4
.L_21:
        /*0084*/ 	.byte	0x04, 0x12
        /*0086*/ 	.short	(.L_23 - .L_22)
	.align		4
.L_22:
        /*0088*/ 	.word	index@(db_u8_to_double)
        /*008c*/ 	.word	0x00000000


	//----- nvinfo : EIATTR_MIN_STACK_SIZE
	.align		4
.L_23:
        /*0090*/ 	.byte	0x04, 0x12
        /*0092*/ 	.short	(.L_25 - .L_24)
	.align		4
.L_24:
        /*0094*/ 	.word	index@(build_toeplitz_matrix_negacyclic_double)
        /*0098*/ 	.word	0x00000000
.L_25:


//--------------------- .nv.compat                --------------------------
	.section	.nv.compat,"",@"SHT_CUDA_COMPAT_INFO"
	.align	4
        /*0000*/ 	.byte	0x02, 0x09, 0x00, 0x00, 0x02, 0x02, 0x01, 0x00, 0x02, 0x05, 0x05, 0x00, 0x03, 0x07, 0x01, 0x01
        /*0010*/ 	.byte	0x02, 0x03, 0x00, 0x00, 0x02, 0x06, 0x01, 0x00, 0x04, 0x0b, 0x08, 0x00, 0x01, 0x00, 0x00, 0x00
        /*0020*/ 	.byte	0x00, 0x00, 0x00, 0x00


//--------------------- .nv.info.crt_reconstruct_2_double --------------------------
	.section	.nv.info.crt_reconstruct_2_double,"",@"SHT_CUDA_INFO"
	.sectionflags	@""
	.align	4


	//----- nvinfo : EIATTR_CUDA_API_VERSION
	.align		4
        /*0000*/ 	.byte	0x04, 0x37
        /*0002*/ 	.short	(.L_27 - .L_26)
.L_26:
        /*0004*/ 	.word	0x00000082


	//----- nvinfo : EIATTR_KPARAM_INFO
	.align		4
.L_27:
        /*0008*/ 	.byte	0x04, 0x17
        /*000a*/ 	.short	(.L_29 - .L_28)
.L_28:
        /*000c*/ 	.word	0x00000000
        /*0010*/ 	.short	0x0008
        /*0012*/ 	.short	0x0038
        /*0014*/ 	.byte	0x00, 0xf0, 0x21, 0x00


	//----- nvinfo : EIATTR_KPARAM_INFO
	.align		4
.L_29:
        /*0018*/ 	.byte	0x04, 0x17
        /*001a*/ 	.short	(.L_31 - .L_30)
.L_30:
        /*001c*/ 	.word	0x00000000
        /*0020*/ 	.short	0x0007
        /*0022*/ 	.short	0x0030
        /*0024*/ 	.byte	0x00, 0xf0, 0x21, 0x00


	//----- nvinfo : EIATTR_KPARAM_INFO
	.align		4
.L_31:
        /*0028*/ 	.byte	0x04, 0x17
        /*002a*/ 	.short	(.L_33 - .L_32)
.L_32:
        /*002c*/ 	.word	0x00000000
        /*0030*/ 	.short	0x0006
        /*0032*/ 	.short	0x0028
        /*0034*/ 	.byte	0x00, 0xf0, 0x21, 0x00


	//----- nvinfo : EIATTR_KPARAM_INFO
	.align		4
.L_33:
        /*0038*/ 	.byte	0x04, 0x17
        /*003a*/ 	.short	(.L_35 - .L_34)
.L_34:
        /*003c*/ 	.word	0x00000000
        /*0040*/ 	.short	0x0005
        /*0042*/ 	.short	0x0020
        /*0044*/ 	.byte	0x00, 0xf0, 0x21, 0x00


	//----- nvinfo : EIATTR_KPARAM_INFO
	.align		4
.L_35:
        /*0048*/ 	.byte	0x04, 0x17
        /*004a*/ 	.short	(.L_37 - .L_36)
.L_36:
        /*004c*/ 	.word	0x00000000
        /*0050*/ 	.short	0x0004
        /*0052*/ 	.short	0x001c
        /*0054*/ 	.byte	0x00, 0xf0, 0x11, 0x00


	//----- nvinfo : EIATTR_KPARAM_INFO
	.align		4
.L_37:
        /*0058*/ 	.byte	0x04, 0x17
        /*005a*/ 	.short	(.L_39 - .L_38)
.L_38:
        /*005c*/ 	.word	0x00000000
        /*0060*/ 	.short	0x0003
        /*0062*/ 	.short	0x0018
        /*0064*/ 	.byte	0x00, 0xf0, 0x11, 0x00


	//----- nvinfo : EIATTR_KPARAM_INFO
	.align		4
.L_39:
        /*0068*/ 	.byte	0x04, 0x17
        /*006a*/ 	.short	(.L_41 - .L_40)
.L_40:
        /*006c*/ 	.word	0x00000000
        /*0070*/ 	.short	0x0002
        /*0072*/ 	.short	0x0010
        /*0074*/ 	.byte	0x00, 0xf5, 0x21, 0x00


	//----- nvinfo : EIATTR_KPARAM_INFO
	.align		4
.L_41:
        /*0078*/ 	.byte	0x04, 0x17
        /*007a*/ 	.short	(.L_43 - .L_42)
.L_42:
        /*007c*/ 	.word	0x00000000
        /*0080*/ 	.short	0x0001
        /*0082*/ 	.short	0x0008
        /*0084*/ 	.byte	0x00, 0xf5, 0x21, 0x00


	//----- nvinfo : EIATTR_KPARAM_INFO
	.align		4
.L_43:
        /*0088*/ 	.byte	0x04, 0x17
        /*008a*/ 	.short	(.L_45 - .L_44)
.L_44:
        /*008c*/ 	.word	0x00000000
        /*0090*/ 	.short	0x0000
        /*0092*/ 	.short	0x0000
        /*0094*/ 	.byte	0x00, 0xf5, 0x21, 0x00


	//----- nvinfo : EIATTR_SPARSE_MMA_MASK
	.align		4
.L_45:
        /*0098*/ 	.byte	0x03, 0x50
        /*009a*/ 	.short	0x0000


	//----- nvinfo : EIATTR_MAXREG_COUNT
	.align		4
        /*009c*/ 	.byte	0x03, 0x1b
        /*009e*/ 	.short	0x00ff


	//----- nvinfo : EIATTR_MERCURY_ISA_VERSION
	.align		4
        /*00a0*/ 	.byte	0x03, 0x5f
        /*00a2*/ 	.short	0x0101


	//----- nvinfo : EIATTR_VRC_CTA_INIT_COUNT
	.align		4
        /*00a4*/ 	.byte	0x02, 0x4a
	.zero		1
	.zero		1


	//----- nvinfo : EIATTR_EXIT_INSTR_OFFSETS
	.align		4
        /*00a8*/ 	.byte	0x04, 0x1c
        /*00aa*/ 	.short	(.L_47 - .L_46)


	//   ....[0]....
.L_46:
        /*00ac*/ 	.word	0x00000080


	//   ....[1]....
        /*00b0*/ 	.word	0x00001360


	//----- nvinfo : EIATTR_CRS_STACK_SIZE
	.align		4
.L_47:
        /*00b4*/ 	.byte	0x04, 0x1e
        /*00b6*/ 	.short	(.L_49 - .L_48)
.L_48:
        /*00b8*/ 	.word	0x00000000


	//----- nvinfo : EIATTR_CBANK_PARAM_SIZE
	.align		4
.L_49:
        /*00bc*/ 	.byte	0x03, 0x19
        /*00be*/ 	.short	0x0040


	//----- nvinfo : EIATTR_PARAM_CBANK
	.align		4
        /*00c0*/ 	.byte	0x04, 0x0a
        /*00c2*/ 	.short	(.L_51 - .L_50)
	.align		4
.L_50:
        /*00c4*/ 	.word	index@(.nv.constant0.crt_reconstruct_2_double)
        /*00c8*/ 	.short	0x0380
        /*00ca*/ 	.short	0x0040


	//----- nvinfo : EIATTR_SW_WAR
	.align		4
.L_51:
        /*00cc*/ 	.byte	0x04, 0x36
        /*00ce*/ 	.short	(.L_53 - .L_52)
.L_52:
        /*00d0*/ 	.word	0x00000008
.L_53:


//--------------------- .nv.info.db_u8_to_double  --------------------------
	.section	.nv.info.db_u8_to_double,"",@"SHT_CUDA_INFO"
	.sectionflags	@""
	.align	4


	//----- nvinfo : EIATTR_CUDA_API_VERSION
	.align		4
        /*0000*/ 	.byte	0x04, 0x37
        /*0002*/ 	.short	(.L_55 - .L_54)
.L_54:
        /*0004*/ 	.word	0x00000082


	//----- nvinfo : EIATTR_KPARAM_INFO
	.align		4
.L_55:
        /*0008*/ 	.byte	0x04, 0x17
        /*000a*/ 	.short	(.L_57 - .L_56)
.L_56:
        /*000c*/ 	.word	0x00000000
        /*0010*/ 	.short	0x0003
        /*0012*/ 	.short	0x0018
        /*0014*/ 	.byte	0x00, 0xf0, 0x21, 0x00


	//----- nvinfo : EIATTR_KPARAM_INFO
	.align		4
.L_57:
        /*0018*/ 	.byte	0x04, 0x17
        /*001a*/ 	.short	(.L_59 - .L_58)
.L_58:
        /*001c*/ 	.word	0x00000000
        /*0020*/ 	.short	0x0002
        /*0022*/ 	.short	0x0010
        /*0024*/ 	.byte	0x00, 0xf0, 0x11, 0x00


	//----- nvinfo : EIATTR_KPARAM_INFO
	.align		4
.L_59:
        /*0028*/ 	.byte	0x04, 0x17
        /*002a*/ 	.short	(.L_61 - .L_60)
.L_60:
        /*002c*/ 	.word	0x00000000
        /*0030*/ 	.short	0x0001
        /*0032*/ 	.short	0x0008
        /*0034*/ 	.byte	0x00, 0xf5, 0x21, 0x00


	//----- nvinfo : EIATTR_KPARAM_INFO
	.align		4
.L_61:
        /*0038*/ 	.byte	0x04, 0x17
        /*003a*/ 	.short	(.L_63 - .L_62)
.L_62:
        /*003c*/ 	.word	0x00000000
        /*0040*/ 	.short	0x0000
        /*0042*/ 	.short	0x0000
        /*0044*/ 	.byte	0x00, 0xf5, 0x21, 0x00


	//----- nvinfo : EIATTR_SPARSE_MMA_MASK
	.align		4
.L_63:
        /*0048*/ 	.byte	0x03, 0x50
        /*004a*/ 	.short	0x0000


	//----- nvinfo : EIATTR_MAXREG_COUNT
	.align		4
        /*004c*/ 	.byte	0x03, 0x1b
        /*004e*/ 	.short	0x00ff


	//----- nvinfo : EIATTR_MERCURY_ISA_VERSION
	.align		4
        /*0050*/ 	.byte	0x03, 0x5f
        /*0052*/ 	.short	0x0101


	//----- nvinfo : EIATTR_VRC_CTA_INIT_COUNT
	.align		4
        /*0054*/ 	.byte	0x02, 0x4a
	.zero		1
	.zero		1


	//----- nvinfo : EIATTR_EXIT_INSTR_OFFSETS
	.align		4
        /*0058*/ 	.byte	0x04, 0x1c
        /*005a*/ 	.short	(.L_65 - .L_64)


	//   ....[0]....
.L_64:
        /*005c*/ 	.word	0x00000070


	//   ....[1]....
        /*0060*/ 	.word	0x000002a0


	//----- nvinfo : EIATTR_CRS_STACK_SIZE
	.align		4
.L_65:
        /*0064*/ 	.byte	0x04, 0x1e
        /*0066*/ 	.short	(.L_67 - .L_66)
.L_66:
        /*0068*/ 	.word	0x00000000


	//----- nvinfo : EIATTR_CBANK_PARAM_SIZE
	.align		4
.L_67:
        /*006c*/ 	.byte	0x03, 0x19
        /*006e*/ 	.short	0x0020


	//----- nvinfo : EIATTR_PARAM_CBANK
	.align		4
        /*0070*/ 	.byte	0x04, 0x0a
        /*0072*/ 	.short	(.L_69 - .L_68)
	.align		4
.L_68:
        /*0074*/ 	.word	index@(.nv.constant0.db_u8_to_double)
        /*0078*/ 	.short	0x0380
        /*007a*/ 	.short	0x0020


	//----- nvinfo : EIATTR_SW_WAR
	.align		4
.L_69:
        /*007c*/ 	.byte	0x04, 0x36
        /*007e*/ 	.short	(.L_71 - .L_70)
.L_70:
        /*0080*/ 	.word	0x00000008
.L_71:


//--------------------- .nv.info.build_toeplitz_matrix_negacyclic_double --------------------------
	.section	.nv.info.build_toeplitz_matrix_negacyclic_double,"",@"SHT_CUDA_INFO"
	.sectionflags	@""
	.align	4


	//----- nvinfo : EIATTR_CUDA_API_VERSION
	.align		4
        /*0000*/ 	.byte	0x04, 0x37
        /*0002*/ 	.short	(.L_73 - .L_72)
.L_72:
        /*0004*/ 	.word	0x00000082


	//----- nvinfo : EIATTR_KPARAM_INFO
	.align		4
.L_73:
        /*0008*/ 	.byte	0x04, 0x17
        /*000a*/ 	.short	(.L_75 - .L_74)
.L_74:
        /*000c*/ 	.word	0x00000000
        /*0010*/ 	.short	0x0003
        /*0012*/ 	.short	0x0018
        /*0014*/ 	.byte	0x00, 0xf0, 0x21, 0x00


	//----- nvinfo : EIATTR_KPARAM_INFO
	.align		4
.L_75:
        /*0018*/ 	.byte	0x04, 0x17
        /*001a*/ 	.short	(.L_77 - .L_76)
.L_76:
        /*001c*/ 	.word	0x00000000
        /*0020*/ 	.short	0x0002
        /*0022*/ 	.short	0x0010
        /*0024*/ 	.byte	0x00, 0xf0, 0x11, 0x00


	//----- nvinfo : EIATTR_KPARAM_INFO
	.align		4
.L_77:
        /*0028*/ 	.byte	0x04, 0x17
        /*002a*/ 	.short	(.L_79 - .L_78)
.L_78:
        /*002c*/ 	.word	0x00000000
        /*0030*/ 	.short	0x0001
        /*0032*/ 	.short	0x0008
        /*0034*/ 	.byte	0x00, 0xf5, 0x21, 0x00


	//----- nvinfo : EIATTR_KPARAM_INFO
	.align		4
.L_79:
        /*0038*/ 	.byte	0x04, 0x17
        /*003a*/ 	.short	(.L_81 - .L_80)
.L_80:
        /*003c*/ 	.word	0x00000000
        /*0040*/ 	.short	0x0000
        /*0042*/ 	.short	0x0000
        /*0044*/ 	.byte	0x00, 0xf5, 0x21, 0x00


	//----- nvinfo : EIATTR_SPARSE_MMA_MASK
	.align		4
.L_81:
        /*0048*/ 	.byte	0x03, 0x50
        /*004a*/ 	.short	0x0000


	//----- nvinfo : EIATTR_MAXREG_COUNT
	.align		4
        /*004c*/ 	.byte	0x03, 0x1b
        /*004e*/ 	.short	0x00ff


	//----- nvinfo : EIATTR_MERCURY_ISA_VERSION
	.align		4
        /*0050*/ 	.byte	0x03, 0x5f
        /*0052*/ 	.short	0x0101


	//----- nvinfo : EIATTR_VRC_CTA_INIT_COUNT
	.align		4
        /*0054*/ 	.byte	0x02, 0x4a
	.zero		1
	.zero		1


	//----- nvinfo : EIATTR_EXIT_INSTR_OFFSETS
	.align		4
        /*0058*/ 	.byte	0x04, 0x1c
        /*005a*/ 	.short	(.L_83 - .L_82)


	//   ....[0]....
.L_82:
        /*005c*/ 	.word	0x00000070


	//   ....[1]....
        /*0060*/ 	.word	0x000014e0


	//   ....[2]....
        /*0064*/ 	.word	0x00001fd0


	//   ....[3]....
        /*0068*/ 	.word	0x00002580


	//   ....[4]....
        /*006c*/ 	.word	0x00002830


	//----- nvinfo : EIATTR_CRS_STACK_SIZE
	.align		4
.L_83:
        /*0070*/ 	.byte	0x04, 0x1e
        /*0072*/ 	.short	(.L_85 - .L_84)
.L_84:
        /*0074*/ 	.word	0x00000000


	//----- nvinfo : EIATTR_CBANK_PARAM_SIZE
	.align		4
.L_85:
        /*0078*/ 	.byte	0x03, 0x19
        /*007a*/ 	.short	0x0020


	//----- nvinfo : EIATTR_PARAM_CBANK
	.align		4
        /*007c*/ 	.byte	0x04, 0x0a
        /*007e*/ 	.short	(.L_87 - .L_86)
	.align		4
.L_86:
        /*0080*/ 	.word	index@(.nv.constant0.build_toeplitz_matrix_negacyclic_double)
        /*0084*/ 	.short	0x0380
        /*0086*/ 	.short	0x0020


	//----- nvinfo : EIATTR_SW_WAR
	.align		4
.L_87:
        /*0088*/ 	.byte	0x04, 0x36
        /*008a*/ 	.short	(.L_89 - .L_88)
.L_88:
        /*008c*/ 	.word	0x00000008
.L_89:


//--------------------- .nv.callgraph             --------------------------
	.section	.nv.callgraph,"",@"SHT_CUDA_CALLGRAPH"
	.align	4
	.sectionentsize	8
	.align		4
        /*0000*/ 	.word	0x00000000
	.align		4
        /*0004*/ 	.word	0xffffffff
	.align		4
        /*0008*/ 	.word	0x00000000
	.align		4
        /*000c*/ 	.word	0xfffffffe
	.align		4
        /*0010*/ 	.word	0x00000000
	.align		4
        /*0014*/ 	.word	0xfffffffd
	.align		4
        /*0018*/ 	.word	0x00000000
	.align		4
        /*001c*/ 	.word	0xfffffffc


//--------------------- .text.crt_reconstruct_2_double --------------------------
	.section	.text.crt_reconstruct_2_double,"ax",@progbits
	.align	128
        .global         crt_reconstruct_2_double
        .type           crt_reconstruct_2_double,@function
        .size           crt_reconstruct_2_double,(.L_x_50 - crt_reconstruct_2_double)
        .other          crt_reconstruct_2_double,@"STO_CUDA_ENTRY STV_DEFAULT"
crt_reconstruct_2_double:
.text.crt_reconstruct_2_double:
[----:B------:R-:W-:Y:S01]  /*0000*/  LDC R1, c[0x0][0x37c] ;  /* 0x0000df00ff017b82 */ /* 0x000fe20000000800 */
[----:B------:R-:W0:Y:S07]  /*0010*/  S2R R3, SR_TID.X ;  /* 0x0000000000037919 */ /* 0x000e2e0000002100 */
[----:B------:R-:W0:Y:S01]  /*0020*/  S2UR UR6, SR_CTAID.X ;  /* 0x00000000000679c3 */ /* 0x000e220000002500 */
[----:B------:R-:W1:Y:S07]  /*0030*/  LDCU.64 UR4, c[0x0][0x398] ;  /* 0x00007300ff0477ac */ /* 0x000e6e0008000a00 */
[----:B------:R-:W0:Y:S01]  /*0040*/  LDC R0, c[0x0][0x360] ;  /* 0x0000d800ff007b82 */ /* 0x000e220000000800 */
[----:B-1----:R-:W-:Y:S01]  /*0050*/  UIMAD UR4, UR5, UR4, URZ ;  /* 0x00000004050472a4 */ /* 0x002fe2000f8e02ff */
[----:B0-----:R-:W-:-:S05]  /*0060*/  IMAD R0, R0, UR6, R3 ;  /* 0x0000000600007c24 */ /* 0x001fca000f8e0203 */
[----:B------:R-:W-:-:S13]  /*0070*/  ISETP.GE.U32.AND P0, PT, R0, UR4, PT ;  /* 0x0000000400007c0c */ /* 0x000fda000bf06070 */
[----:B------:R-:W-:Y:S05]  /*0080*/  @P0 EXIT ;  /* 0x000000000000094d */ /* 0x000fea0003800000 */
[----:B------:R-:W0:Y:S01]  /*0090*/  LDC.64 R4, c[0x0][0x380] ;  /* 0x0000e000ff047b82 */ /* 0x000e220000000a00 */
[----:B------:R-:W1:Y:S01]  /*00a0*/  LDCU.64 UR6, c[0x0][0x358] ;  /* 0x00006b00ff0677ac */ /* 0x000e620008000a00 */
[----:B------:R-:W2:Y:S01]  /*00b0*/  LDCU UR4, c[0x0][0x3a4] ;  /* 0x00007480ff0477ac */ /* 0x000ea20008000800 */
[----:B0-----:R-:W-:-:S05]  /*00c0*/  IMAD.WIDE.U32 R4, R0, 0x8, R4 ;  /* 0x0000000800047825 */ /* 0x001fca00078e0004 */
[----:B-1----:R-:W3:Y:S01]  /*00d0*/  LDG.E.64.CONSTANT R2, desc[UR6][R4.64] ;  /* 0x0000000604027981 */ /* 0x002ee2000c1e9b00 */
[----:B------:R-:W-:Y:S01]  /*00e0*/  BSSY.RECONVERGENT B0, `(.L_x_0) ;  /* 0x000001b000007945 */ /* 0x000fe20003800200 */
[----:B---3--:R-:W2:Y:S02]  /*00f0*/  F2I.S64.F64.TRUNC R2, R2 ;  /* 0x0000000200027311 */ /* 0x008ea4000030d900 */
[----:B--2---:R-:W-:-:S04]  /*0100*/  LOP3.LUT R6, R3, UR4, RZ, 0xfc, !PT ;  /* 0x0000000403067c12 */ /* 0x004fc8000f8efcff */
[----:B------:R-:W-:-:S13]  /*0110*/  ISETP.NE.U32.AND P0, PT, R6, RZ, PT ;  /* 0x000000ff0600720c */ /* 0x000fda0003f05070 */
[----:B------:R-:W-:Y:S05]  /*0120*/  @P0 BRA `(.L_x_1) ;  /* 0x0000000000500947 */ /* 0x000fea0003800000 */
[----:B------:R-:W0:Y:S02]  /*0130*/  LDCU UR4, c[0x0][0x3a0] ;  /* 0x00007400ff0477ac */ /* 0x000e240008000800 */
[----:B0-----:R-:W0:Y:S01]  /*0140*/  I2F.U32.RP R3, UR4 ;  /* 0x0000000400037d06 */ /* 0x001e220008209000 */
[----:B------:R-:W-:-:S07]  /*0150*/  ISETP.NE.U32.AND P1, PT, RZ, UR4, PT ;  /* 0x00000004ff007c0c */ /* 0x000fce000bf25070 */
[----:B0-----:R-:W0:Y:S02]  /*0160*/  MUFU.RCP R3, R3 ;  /* 0x0000000300037308 */ /* 0x001e240000001000 */
[----:B0-----:R-:W-:Y:S02]  /*0170*/  VIADD R4, R3, 0xffffffe ;  /* 0x0ffffffe03047836 */ /* 0x001fe40000000000 */
[----:B------:R-:W-:-:S04]  /*0180*/  IMAD.MOV.U32 R3, RZ, RZ, RZ ;  /* 0x000000ffff037224 */ /* 0x000fc800078e00ff */
[----:B------:R0:W1:Y:S02]  /*0190*/  F2I.FTZ.U32.TRUNC.NTZ R5, R4 ;  /* 0x0000000400057305 */ /* 0x000064000021f000 */
[----:B0-----:R-:W-:Y:S02]  /*01a0*/  IMAD.MOV.U32 R4, RZ, RZ, RZ ;  /* 0x000000ffff047224 */ /* 0x001fe400078e00ff */
[----:B-1----:R-:W-:-:S04]  /*01b0*/  IMAD.MOV R7, RZ, RZ, -R5 ;  /* 0x000000ffff077224 */ /* 0x002fc800078e0a05 */
[----:B------:R-:W-:-:S04]  /*01c0*/  IMAD R7, R7, UR4, RZ ;  /* 0x0000000407077c24 */ /* 0x000fc8000f8e02ff */
[----:B------:R-:W-:-:S06]  /*01d0*/  IMAD.HI.U32 R5, R5, R7, R4 ;  /* 0x0000000705057227 */ /* 0x000fcc00078e0004 */
[----:B------:R-:W-:-:S04]  /*01e0*/  IMAD.HI.U32 R5, R5, R2, RZ ;  /* 0x0000000205057227 */ /* 0x000fc800078e00ff */
[----:B------:R-:W-:-:S04]  /*01f0*/  IMAD.MOV R5, RZ, RZ, -R5 ;  /* 0x000000ffff057224 */ /* 0x000fc800078e0a05 */
[----:B------:R-:W-:-:S05]  /*0200*/  IMAD R2, R5, UR4, R2 ;  /* 0x0000000405027c24 */ /* 0x000fca000f8e0202 */
[----:B------:R-:W-:-:S13]  /*0210*/  ISETP.GE.U32.AND P0, PT, R2, UR4, PT ;  /* 0x0000000402007c0c */ /* 0x000fda000bf06070 */
[----:B------:R-:W-:-:S04]  /*0220*/  @P0 IADD3 R2, PT, PT, R2, -UR4, RZ ;  /* 0x8000000402020c10 */ /* 0x000fc8000fffe0ff */
[----:B------:R-:W-:-:S13]  /*0230*/  ISETP.GE.U32.AND P0, PT, R2, UR4, PT ;  /* 0x0000000402007c0c */ /* 0x000fda000bf06070 */
[----:B------:R-:W-:Y:S01]  /*0240*/  @P0 VIADD R2, R2, -UR4 ;  /* 0x8000000402020c36 */ /* 0x000fe20008000000 */
[----:B------:R-:W-:Y:S01]  /*0250*/  @!P1 LOP3.LUT R2, RZ, UR4, RZ, 0x33, !PT ;  /* 0x00000004ff029c12 */ /* 0x000fe2000f8e33ff */
[----:B------:R-:W-:Y:S06]  /*0260*/  BRA `(.L_x_2) ;  /* 0x0000000000087947 */ /* 0x000fec0003800000 */
.L_x_1:
[----:B------:R-:W-:-:S07]  /*0270*/  MOV R4, 0x290 ;  /* 0x0000029000047802 */ /* 0x000fce0000000f00 */
[----:B------:R-:W-:Y:S05]  /*0280*/  CALL.REL.NOINC `($__internal_0_$__cuda_sm20_rem_s64) ;  /* 0x0000001000387944 */ /* 0x000fea0003c00000 */
.L_x_2:
[----:B------:R-:W-:Y:S05]  /*0290*/  BSYNC.RECONVERGENT B0 ;  /* 0x0000000000007941 */ /* 0x000fea0003800200 */
.L_x_0:
[----:B------:R-:W0:Y:S01]  /*02a0*/  LDCU.64 UR8, c[0x0][0x3a0] ;  /* 0x00007400ff0877ac */ /* 0x000e220008000a00 */
[----:B------:R-:W-:Y:S01]  /*02b0*/  BSSY.RECONVERGENT B0, `(.L_x_3) ;  /* 0x0000022000007945 */ /* 0x000fe20003800200 */
[----:B0-----:R-:W-:-:S04]  /*02c0*/  IADD3 R5, P0, PT, R2, UR8, RZ ;  /* 0x0000000802057c10 */ /* 0x001fc8000ff1e0ff */
[----:B------:R-:W-:-:S04]  /*02d0*/  IADD3.X R4, PT, PT, R3, UR9, RZ, P0, !PT ;  /* 0x0000000903047c10 */ /* 0x000fc800087fe4ff */
[----:B------:R-:W-:-:S04]  /*02e0*/  LOP3.LUT R2, R4, UR9, RZ, 0xfc, !PT ;  /* 0x0000000904027c12 */ /* 0x000fc8000f8efcff */
[----:B------:R-:W-:-:S13]  /*02f0*/  ISETP.NE.U32.AND P0, PT, R2, RZ, PT ;  /* 0x000000ff0200720c */ /* 0x000fda0003f05070 */
[----:B------:R-:W-:Y:S05]  /*0300*/  @P0 BRA `(.L_x_4) ;  /* 0x00000000004c0947 */ /* 0x000fea0003800000 */
[----:B------:R-:W0:Y:S01]  /*0310*/  I2F.U32.RP R4, UR8 ;  /* 0x0000000800047d06 */ /* 0x000e220008209000 */
[----:B------:R-:W-:Y:S01]  /*0320*/  HFMA2 R2, -RZ, RZ, 0, 0 ;  /* 0x00000000ff027431 */ /* 0x000fe200000001ff */
[----:B------:R-:W-:Y:S01]  /*0330*/  ISETP.NE.U32.AND P1, PT, RZ, UR8, PT ;  /* 0x00000008ff007c0c */ /* 0x000fe2000bf25070 */
[----:B------:R-:W-:-:S05]  /*0340*/  IMAD.MOV.U32 R19, RZ, RZ, RZ ;  /* 0x000000ffff137224 */ /* 0x000fca00078e00ff */
[----:B0-----:R-:W0:Y:S02]  /*0350*/  MUFU.RCP R4, R4 ;  /* 0x0000000400047308 */ /* 0x001e240000001000 */
[----:B0-----:R-:W-:-:S06]  /*0360*/  VIADD R3, R4, 0xffffffe ;  /* 0x0ffffffe04037836 */ /* 0x001fcc0000000000 */
[----:B------:R-:W0:Y:S02]  /*0370*/  F2I.FTZ.U32.TRUNC.NTZ R3, R3 ;  /* 0x0000000300037305 */ /* 0x000e24000021f000 */
[----:B0-----:R-:W-:-:S04]  /*0380*/  IMAD.MOV R7, RZ, RZ, -R3 ;  /* 0x000000ffff077224 */ /* 0x001fc800078e0a03 */
[----:B------:R-:W-:-:S04]  /*0390*/  IMAD R7, R7, UR8, RZ ;  /* 0x0000000807077c24 */ /* 0x000fc8000f8e02ff */
[----:B------:R-:W-:-:S06]  /*03a0*/  IMAD.HI.U32 R2, R3, R7, R2 ;  /* 0x0000000703027227 */ /* 0x000fcc00078e0002 */
[----:B------:R-:W-:-:S04]  /*03b0*/  IMAD.HI.U32 R2, R2, R5, RZ ;  /* 0x0000000502027227 */ /* 0x000fc800078e00ff */
[----:B------:R-:W-:-:S04]  /*03c0*/  IMAD.MOV R2, RZ, RZ, -R2 ;  /* 0x000000ffff027224 */ /* 0x000fc800078e0a02 */
[----:B------:R-:W-:-:S05]  /*03d0*/  IMAD R18, R2, UR8, R5 ;  /* 0x0000000802127c24 */ /* 0x000fca000f8e0205 */
[----:B------:R-:W-:-:S13]  /*03e0*/  ISETP.GE.U32.AND P0, PT, R18, UR8, PT ;  /* 0x0000000812007c0c */ /* 0x000fda000bf06070 */
[----:B------:R-:W-:-:S05]  /*03f0*/  @P0 VIADD R18, R18, -UR8 ;  /* 0x8000000812120c36 */ /* 0x000fca0008000000 */
[----:B------:R-:W-:-:S13]  /*0400*/  ISETP.GE.U32.AND P0, PT, R18, UR8, PT ;  /* 0x0000000812007c0c */ /* 0x000fda000bf06070 */
[----:B------:R-:W-:Y:S01]  /*0410*/  @P0 VIADD R18, R18, -UR8 ;  /* 0x8000000812120c36 */ /* 0x000fe20008000000 */
[----:B------:R-:W-:Y:S01]  /*0420*/  @!P1 LOP3.LUT R18, RZ, UR8, RZ, 0x33, !PT ;  /* 0x00000008ff129c12 */ /* 0x000fe2000f8e33ff */
[----:B------:R-:W-:Y:S06]  /*0430*/  BRA `(.L_x_5) ;  /* 0x0000000000247947 */ /* 0x000fec0003800000 */
.L_x_4:
[----:B------:R-:W0:Y:S01]  /*0440*/  LDCU.64 UR4, c[0x0][0x3a0] ;  /* 0x00007400ff0477ac */ /* 0x000e220008000a00 */
[----:B------:R-:W-:Y:S01]  /*0450*/  MOV R2, R5 ;  /* 0x0000000500027202 */ /* 0x000fe20000000f00 */
[----:B------:R-:W-:Y:S01]  /*0460*/  IMAD.MOV.U32 R5, RZ, RZ, R4 ;  /* 0x000000ffff057224 */ /* 0x000fe200078e0004 */
[----:B------:R-:W-:Y:S01]  /*0470*/  MOV R4, 0x4b0 ;  /* 0x000004b000047802 */ /* 0x000fe20000000f00 */
[----:B0-----:R-:W-:Y:S02]  /*0480*/  IMAD.U32 R6, RZ, RZ, UR4 ;  /* 0x00000004ff067e24 */ /* 0x001fe4000f8e00ff */
[----:B------:R-:W-:-:S07]  /*0490*/  IMAD.U32 R3, RZ, RZ, UR5 ;  /* 0x00000005ff037e24 */ /* 0x000fce000f8e00ff */
[----:B------:R-:W-:Y:S05]  /*04a0*/  CALL.REL.NOINC `($__internal_1_$__cuda_sm20_rem_u64) ;  /* 0x0000001000e87944 */ /* 0x000fea0003c00000 */
[----:B------:R-:W-:Y:S01]  /*04b0*/  IMAD.MOV.U32 R18, RZ, RZ, R10 ;  /* 0x000000ffff127224 */ /* 0x000fe200078e000a */
[----:B------:R-:W-:-:S07]  /*04c0*/  MOV R19, R11 ;  /* 0x0000000b00137202 */ /* 0x000fce0000000f00 */
.L_x_5:
[----:B------:R-:W-:Y:S05]  /*04d0*/  BSYNC.RECONVERGENT B0 ;  /* 0x0000000000007941 */ /* 0x000fea0003800200 */
.L_x_3:
[----:B------:R-:W0:Y:S01]  /*04e0*/  LDC.64 R4, c[0x0][0x388] ;  /* 0x0000e200ff047b82 */ /* 0x000e220000000a00 */
[----:B------:R-:W1:Y:S01]  /*04f0*/  LDCU UR4, c[0x0][0x3ac] ;  /* 0x00007580ff0477ac */ /* 0x000e620008000800 */
[----:B0-----:R-:W-:-:S05]  /*0500*/  IMAD.WIDE.U32 R4, R0, 0x8, R4 ;  /* 0x0000000800047825 */ /* 0x001fca00078e0004 */
[----:B------:R-:W2:Y:S01]  /*0510*/  LDG.E.64.CONSTANT R2, desc[UR6][R4.64] ;  /* 0x0000000604027981 */ /* 0x000ea2000c1e9b00 */
[----:B------:R-:W-:Y:S01]  /*0520*/  BSSY.RECONVERGENT B0, `(.L_x_6) ;  /* 0x000001f000007945 */ /* 0x000fe20003800200 */
[----:B--2---:R-:W1:Y:S02]  /*0530*/  F2I.U64.F64.TRUNC R2, R2 ;  /* 0x0000000200027311 */ /* 0x004e64000030d800 */
[----:B-1----:R-:W-:-:S04]  /*0540*/  LOP3.LUT R6, R3, UR4, RZ, 0xfc, !PT ;  /* 0x0000000403067c12 */ /* 0x002fc8000f8efcff */
[----:B------:R-:W-:-:S13]  /*0550*/  ISETP.NE.U32.AND P0, PT, R6, RZ, PT ;  /* 0x000000ff0600720c */ /* 0x000fda0003f05070 */
[----:B------:R-:W-:Y:S05]  /*0560*/  @P0 BRA `(.L_x_7) ;  /* 0x0000000000500947 */ /* 0x000fea0003800000 */
[----:B------:R-:W0:Y:S01]  /*0570*/  LDCU UR4, c[0x0][0x3a8] ;  /* 0x00007500ff0477ac */ /* 0x000e220008000800 */
[----:B------:R-:W-:Y:S01]  /*0580*/  IMAD.MOV.U32 R11, RZ, RZ, RZ ;  /* 0x000000ffff0b7224 */ /* 0x000fe200078e00ff */
[----:B0-----:R-:W0:Y:S01]  /*0590*/  I2F.U32.RP R3, UR4 ;  /* 0x0000000400037d06 */ /* 0x001e220008209000 */
[----:B------:R-:W-:-:S07]  /*05a0*/  ISETP.NE.U32.AND P1, PT, RZ, UR4, PT ;  /* 0x00000004ff007c0c */ /* 0x000fce000bf25070 */
[----:B0-----:R-:W0:Y:S02]  /*05b0*/  MUFU.RCP R3, R3 ;  /* 0x0000000300037308 */ /* 0x001e240000001000 */
[----:B0-----:R-:W-:-:S06]  /*05c0*/  VIADD R4, R3, 0xffffffe ;  /* 0x0ffffffe03047836 */ /* 0x001fcc0000000000 */
        /* <DEDUP_REMOVED lines=14> */
.L_x_7:
[----:B------:R-:W0:Y:S01]  /*06b0*/  LDCU.64 UR4, c[0x0][0x3a8] ;  /* 0x00007500ff0477ac */ /* 0x000e220008000a00 */
[----:B------:R-:W-:Y:S01]  /*06c0*/  IMAD.MOV.U32 R5, RZ, RZ, R3 ;  /* 0x000000ffff057224 */ /* 0x000fe200078e0003 */
[----:B------:R-:W-:Y:S01]  /*06d0*/  MOV R4, 0x710 ;  /* 0x0000071000047802 */ /* 0x000fe20000000f00 */
[----:B0-----:R-:W-:Y:S01]  /*06e0*/  IMAD.U32 R6, RZ, RZ, UR4 ;  /* 0x00000004ff067e24 */ /* 0x001fe2000f8e00ff */
[----:B------:R-:W-:-:S07]  /*06f0*/  MOV R3, UR5 ;  /* 0x0000000500037c02 */ /* 0x000fce0008000f00 */
[----:B------:R-:W-:Y:S05]  /*0700*/  CALL.REL.NOINC `($__internal_1_$__cuda_sm20_rem_u64) ;  /* 0x0000001000507944 */ /* 0x000fea0003c00000 */
.L_x_8:
[----:B------:R-:W-:Y:S05]  /*0710*/  BSYNC.RECONVERGENT B0 ;  /* 0x0000000000007941 */ /* 0x000fea0003800200 */
.L_x_6:
[----:B------:R-:W0:Y:S01]  /*0720*/  LDC.64 R12, c[0x0][0x3a0] ;  /* 0x0000e800ff0c7b82 */ /* 0x000e220000000a00 */
[----:B------:R-:W-:Y:S01]  /*0730*/  UMOV UR4, 0x4321 ;  /* 0x0000432100047882 */ /* 0x000fe20000000000 */
[----:B------:R-:W1:Y:S01]  /*0740*/  LDCU.128 UR8, c[0x0][0x3b0] ;  /* 0x00007600ff0877ac */ /* 0x000e620008000c00 */
[----:B------:R-:W-:Y:S01]  /*0750*/  IMAD.U32 R8, RZ, RZ, UR4 ;  /* 0x00000004ff087e24 */ /* 0x000fe2000f8e00ff */
[----:B------:R-:W-:-:S04]  /*0760*/  UMOV UR4, URZ ;  /* 0x000000ff00047c82 */ /* 0x000fc80008000000 */
[----:B------:R-:W0:Y:S02]  /*0770*/  LDC.64 R14, c[0x0][0x3a8] ;  /* 0x0000ea00ff0e7b82 */ /* 0x000e240000000a00 */
[----:B0-----:R-:W-:-:S04]  /*0780*/  IMAD.WIDE.U32 R2, R15, R12, RZ ;  /* 0x0000000c0f027225 */ /* 0x001fc800078e00ff */
[----:B------:R-:W-:-:S04]  /*0790*/  IMAD.WIDE.U32 R4, R14, R12, RZ ;  /* 0x0000000c0e047225 */ /* 0x000fc800078e00ff */
[----:B------:R-:W-:-:S04]  /*07a0*/  IMAD.WIDE.U32 R2, P0, R13, R14, R2 ;  /* 0x0000000e0d027225 */ /* 0x000fc80007800002 */
[----:B------:R-:W-:Y:S01]  /*07b0*/  IMAD.X R7, RZ, RZ, RZ, P0 ;  /* 0x000000ffff077224 */ /* 0x000fe200000e06ff */
[----:B------:R-:W-:Y:S01]  /*07c0*/  IADD3 R5, P0, PT, R5, R2, RZ ;  /* 0x0000000205057210 */ /* 0x000fe20007f1e0ff */
[----:B------:R-:W-:Y:S02]  /*07d0*/  IMAD.MOV.U32 R6, RZ, RZ, R3 ;  /* 0x000000ffff067224 */ /* 0x000fe400078e0003 */
[----:B-1----:R-:W-:-:S04]  /*07e0*/  IMAD.WIDE.U32 R16, R14, UR9, RZ ;  /* 0x000000090e107c25 */ /* 0x002fc8000f8e00ff */
[----:B------:R-:W-:-:S05]  /*07f0*/  IMAD.WIDE.U32.X R2, R13, R15, R6, P0 ;  /* 0x0000000f0d027225 */ /* 0x000fca00000e0406 */
[----:B------:R-:W-:-:S04]  /*0800*/  LOP3.LUT P4, RZ, R3, R2, RZ, 0xfc, !PT ;  /* 0x0000000203ff7212 */ /* 0x000fc8000788fcff */
[----:B------:R-:W-:Y:S02]  /*0810*/  SEL R3, R5, R3, !P4 ;  /* 0x0000000305037207 */ /* 0x000fe40006000000 */
[----:B------:R-:W-:Y:S02]  /*0820*/  SEL R2, R4, R2, !P4 ;  /* 0x0000000204027207 */ /* 0x000fe40006000000 */
[----:B------:R-:W-:Y:S02]  /*0830*/  ISETP.NE.AND P3, PT, R3, RZ, PT ;  /* 0x000000ff0300720c */ /* 0x000fe40003f65270 */
[----:B------:R-:W-:Y:S02]  /*0840*/  SEL R5, R5, RZ, P4 ;  /* 0x000000ff05057207 */ /* 0x000fe40002000000 */
[----:B------:R-:W-:Y:S02]  /*0850*/  SEL R6, R2, R3, !P3 ;  /* 0x0000000302067207 */ /* 0x000fe40005800000 */
[----:B------:R-:W-:-:S02]  /*0860*/  SEL R7, R5, R2, !P3 ;  /* 0x0000000205077207 */ /* 0x000fc40005800000 */
[----:B------:R-:W0:Y:S01]  /*0870*/  FLO.U32 R3, R6 ;  /* 0x0000000600037300 */ /* 0x000e2200000e0000 */
[----:B------:R-:W-:-:S04]  /*0880*/  SEL R4, R4, RZ, P4 ;  /* 0x000000ff04047207 */ /* 0x000fc80002000000 */
[----:B------:R-:W-:Y:S02]  /*0890*/  SEL R5, R4, R5, !P3 ;  /* 0x0000000504057207 */ /* 0x000fe40005800000 */
[----:B0-----:R-:W-:-:S04]  /*08a0*/  IADD3 R2, PT, PT, -R3, 0x1f, RZ ;  /* 0x0000001f03027810 */ /* 0x001fc80007ffe1ff */
[-C--:B------:R-:W-:Y:S02]  /*08b0*/  SHF.L.W.U32.HI R3, R7, R2.reuse, R6 ;  /* 0x0000000207037219 */ /* 0x080fe40000010e06 */
[----:B------:R-:W-:Y:S02]  /*08c0*/  SHF.L.W.U32.HI R7, R5, R2, R7 ;  /* 0x0000000205077219 */ /* 0x000fe40000010e07 */
[----:B------:R-:W-:Y:S01]  /*08d0*/  PRMT R9, R3, R8, 0x3f ;  /* 0x0000003f03097416 */ /* 0x000fe20000000008 */
[----:B------:R-:W-:-:S03]  /*08e0*/  IMAD.MOV.U32 R8, RZ, RZ, 0x4b800000 ;  /* 0x4b800000ff087424 */ /* 0x000fc600078e00ff */
[C---:B------:R-:W-:Y:S02]  /*08f0*/  FSETP.GEU.AND P1, PT, |R9|.reuse, 1.175494350822287508e-38, PT ;  /* 0x008000000900780b */ /* 0x040fe40003f2e200 */
[----:B------:R-:W-:Y:S02]  /*0900*/  FSETP.GT.AND P0, PT, |R9|, 8.50705917302346158658e+37, PT ;  /* 0x7e8000000900780b */ /* 0x000fe40003f04200 */
[----:B------:R-:W-:Y:S01]  /*0910*/  FSEL R6, R8, 1, !P1 ;  /* 0x3f80000008067808 */ /* 0x000fe20004800000 */
[----:B------:R-:W-:-:S03]  /*0920*/  IMAD.WIDE.U32 R16, P1, R15, UR8, R16 ;  /* 0x000000080f107c25 */ /* 0x000fc6000f820010 */
[----:B------:R-:W-:Y:S01]  /*0930*/  FSEL R6, R6, 0.25, !P0 ;  /* 0x3e80000006067808 */ /* 0x000fe20004000000 */
[----:B------:R-:W-:Y:S01]  /*0940*/  IMAD.MOV.U32 R28, RZ, RZ, R17 ;  /* 0x000000ffff1c7224 */ /* 0x000fe200078e0011 */
[----:B------:R-:W-:-:S03]  /*0950*/  IADD3.X R29, PT, PT, RZ, RZ, RZ, P1, !PT ;  /* 0x000000ffff1d7210 */ /* 0x000fc60000ffe4ff */
[----:B------:R-:W-:Y:S01]  /*0960*/  FMUL R20, R9, R6 ;  /* 0x0000000609147220 */ /* 0x000fe20000400000 */
[----:B------:R-:W-:-:S03]  /*0970*/  IMAD.WIDE.U32 R8, R14, UR8, RZ ;  /* 0x000000080e087c25 */ /* 0x000fc6000f8e00ff */
[----:B------:R-:W0:Y:S02]  /*0980*/  MUFU.RCP R21, R20 ;  /* 0x0000001400157308 */ /* 0x000e240000001000 */
[----:B------:R-:W-:-:S05]  /*0990*/  IADD3 R24, P0, PT, R9, R16, RZ ;  /* 0x0000001009187210 */ /* 0x000fca0007f1e0ff */
[----:B------:R-:W-:-:S04]  /*09a0*/  IMAD.WIDE.U32 R22, R24, R18, RZ ;  /* 0x0000001218167225 */ /* 0x000fc800078e00ff */
[----:B------:R-:W-:-:S04]  /*09b0*/  IMAD.WIDE.U32.X R14, R15, UR9, R28, P0 ;  /* 0x000000090f0e7c25 */ /* 0x000fc800080e041c */
[----:B------:R-:W-:-:S04]  /*09c0*/  IMAD.WIDE.U32 R22, P2, R19, R8, R22 ;  /* 0x0000000813167225 */ /* 0x000fc80007840016 */
[----:B0-----:R-:W-:Y:S01]  /*09d0*/  FMUL R21, R6, R21 ;  /* 0x0000001506157220 */ /* 0x001fe20000400000 */
[----:B------:R-:W-:Y:S01]  /*09e0*/  IMAD.WIDE.U32 R8, R8, R18, RZ ;  /* 0x0000001208087225 */ /* 0x000fe200078e00ff */
[----:B------:R-:W-:-:S03]  /*09f0*/  MOV R20, R23 ;  /* 0x0000001700147202 */ /* 0x000fc60000000f00 */
[----:B------:R-:W-:Y:S01]  /*0a00*/  LEA R27, R21, 0xfffffe00, 0x9 ;  /* 0xfffffe00151b7811 */ /* 0x000fe200078e48ff */
[----:B------:R-:W-:Y:S01]  /*0a10*/  IMAD.MOV.U32 R6, RZ, RZ, RZ ;  /* 0x000000ffff067224 */ /* 0x000fe200078e00ff */
[----:B------:R-:W-:Y:S01]  /*0a20*/  IADD3 R25, P1, PT, R9, R22, RZ ;  /* 0x0000001609197210 */ /* 0x000fe20007f3e0ff */
[----:B------:R-:W-:Y:S02]  /*0a30*/  IMAD.X R21, RZ, RZ, RZ, P2 ;  /* 0x000000ffff157224 */ /* 0x000fe400010e06ff */
[----:B------:R-:W-:-:S04]  /*0a40*/  IMAD.HI.U32 R16, P5, R27, R7, R6 ;  /* 0x000000071b107227 */ /* 0x000fc800078a0006 */
[----:B------:R-:W-:Y:S02]  /*0a50*/  IMAD.X R17, RZ, RZ, RZ, P5 ;  /* 0x000000ffff117224 */ /* 0x000fe400028e06ff */
[----:B------:R-:W-:-:S04]  /*0a60*/  IMAD.WIDE.U32.X R20, R19, R24, R20, P1 ;  /* 0x0000001813147225 */ /* 0x000fc800008e0414 */
[----:B------:R-:W-:Y:S02]  /*0a70*/  IMAD R9, R15, R18, RZ ;  /* 0x000000120f097224 */ /* 0x000fe400078e02ff */
[----:B------:R-:W-:-:S04]  /*0a80*/  IMAD.WIDE.U32 R16, R3, R27, R16 ;  /* 0x0000001b03107225 */ /* 0x000fc800078e0010 */
[----:B------:R-:W-:Y:S01]  /*0a90*/  IMAD R9, R19, R14, R9 ;  /* 0x0000000e13097224 */ /* 0x000fe200078e0209 */
[----:B------:R-:W-:Y:S01]  /*0aa0*/  IADD3 R24, P2, PT, RZ, -R16, RZ ;  /* 0x80000010ff187210 */ /* 0x000fe20007f5e0ff */
[----:B------:R-:W-:-:S04]  /*0ab0*/  IMAD.WIDE.U32 R14, R18, R14, R20 ;  /* 0x0000000e120e7225 */ /* 0x000fc800078e0014 */
[----:B------:R-:W-:-:S04]  /*0ac0*/  IMAD.WIDE.U32 R18, R12, UR11, RZ ;  /* 0x0000000b0c127c25 */ /* 0x000fc8000f8e00ff */
[----:B------:R-:W-:Y:S02]  /*0ad0*/  IMAD.MOV.U32 R20, RZ, RZ, 0x0 ;  /* 0x00000000ff147424 */ /* 0x000fe400078e00ff */
[----:B------:R-:W-:Y:S02]  /*0ae0*/  IMAD.MOV.U32 R21, RZ, RZ, -0x80000000 ;  /* 0x80000000ff157424 */ /* 0x000fe400078e00ff */
[----:B------:R-:W-:-:S04]  /*0af0*/  IMAD.WIDE.U32 R18, P1, R13, UR10, R18 ;  /* 0x0000000a0d127c25 */ /* 0x000fc8000f820012 */
[----:B------:R-:W-:-:S04]  /*0b00*/  IMAD.HI.U32 R16, P0, R27, R24, R20 ;  /* 0x000000181b107227 */ /* 0x000fc80007800014 */
[----:B------:R-:W-:Y:S02]  /*0b10*/  IMAD.MOV R23, RZ, RZ, -R3 ;  /* 0x000000ffff177224 */ /* 0x000fe400078e0a03 */
[----:B------:R-:W-:-:S04]  /*0b20*/  IMAD.WIDE.U32 R20, R12, UR10, RZ ;  /* 0x0000000a0c147c25 */ /* 0x000fc8000f8e00ff */
[----:B------:R-:W-:Y:S01]  /*0b30*/  IMAD.X R12, R23, 0x1, ~R17, P2 ;  /* 0x00000001170c7824 */ /* 0x000fe200010e0e11 */
[----:B------:R-:W-:Y:S01]  /*0b40*/  IADD3.X R23, PT, PT, RZ, RZ, RZ, P1, !PT ;  /* 0x000000ffff177210 */ /* 0x000fe20000ffe4ff */
[----:B------:R-:W-:Y:S01]  /*0b50*/  IMAD.MOV.U32 R22, RZ, RZ, R19 ;  /* 0x000000ffff167224 */ /* 0x000fe200078e0013 */
[----:B------:R-:W-:Y:S01]  /*0b60*/  SEL R17, RZ, 0x1, !P0 ;  /* 0x00000001ff117807 */ /* 0x000fe20004000000 */
[----:B------:R-:W-:Y:S01]  /*0b70*/  IMAD.WIDE.U32 R28, R20, R10, RZ ;  /* 0x0000000a141c7225 */ /* 0x000fe200078e00ff */
[----:B------:R-:W-:-:S03]  /*0b80*/  IADD3 R21, P1, PT, R21, R18, RZ ;  /* 0x0000001215157210 */ /* 0x000fc60007f3e0ff */
[----:B------:R-:W-:Y:S01]  /*0b90*/  IMAD.WIDE.U32 R18, R27, R12, R16 ;  /* 0x0000000c1b127225 */ /* 0x000fe200078e0010 */
[----:B------:R-:W-:-:S03]  /*0ba0*/  IADD3 R8, P0, PT, R8, R28, RZ ;  /* 0x0000001c08087210 */ /* 0x000fc60007f1e0ff */
[----:B------:R-:W-:Y:S01]  /*0bb0*/  IMAD.WIDE.U32.X R22, R13, UR11, R22, P1 ;  /* 0x0000000b0d167c25 */ /* 0x000fe200088e0416 */
[----:B------:R-:W-:Y:S02]  /*0bc0*/  ISETP.GT.U32.AND P1, PT, R24, -0x1, PT ;  /* 0xffffffff1800780c */ /* 0x000fe40003f24070 */
[----:B------:R-:W-:Y:S01]  /*0bd0*/  IADD3 RZ, P2, PT, R18, R24, RZ ;  /* 0x0000001812ff7210 */ /* 0x000fe20007f5e0ff */
[----:B------:R-:W-:Y:S01]  /*0be0*/  IMAD.WIDE.U32 R16, R21, R10, RZ ;  /* 0x0000000a15107225 */ /* 0x000fe200078e00ff */
[----:B------:R-:W-:Y:S02]  /*0bf0*/  ISETP.GT.AND.EX P1, PT, R12, -0x1, PT, P1 ;  /* 0xffffffff0c00780c */ /* 0x000fe40003f24310 */
[----:B------:R-:W-:Y:S02]  /*0c00*/  IADD3.X R18, P2, PT, R19, R12, RZ, P2, !PT ;  /* 0x0000000c13127210 */ /* 0x000fe4000175e4ff */
[----:B------:R-:W-:Y:S01]  /*0c10*/  SEL R27, R27, RZ, P1 ;  /* 0x000000ff1b1b7207 */ /* 0x000fe20000800000 */
[----:B------:R-:W-:Y:S01]  /*0c20*/  IMAD.WIDE.U32 R16, P5, R11, R20, R16 ;  /* 0x000000140b107225 */ /* 0x000fe200078a0010 */
[----:B------:R-:W-:-:S02]  /*0c30*/  SHF.R.U32.HI R12, RZ, 0x1f, R12 ;  /* 0x0000001fff0c7819 */ /* 0x000fc4000001160c */
[----:B------:R-:W-:Y:S02]  /*0c40*/  IADD3 R18, P1, PT, R27, R18, RZ ;  /* 0x000000121b127210 */ /* 0x000fe40007f3e0ff */
[----:B------:R-:W-:Y:S02]  /*0c50*/  LOP3.LUT R12, R12, 0x1, RZ, 0x3c, !PT ;  /* 0x000000010c0c7812 */ /* 0x000fe400078e3cff */
[----:B------:R-:W-:-:S05]  /*0c60*/  SEL R13, RZ, 0x1, !P2 ;  /* 0x00000001ff0d7807 */ /* 0x000fca0005000000 */
[----:B------:R-:W-:Y:S02]  /*0c70*/  IMAD.X R12, R12, 0x1, R13, P1 ;  /* 0x000000010c0c7824 */ /* 0x000fe400008e060d */
[----:B------:R-:W-:-:S03]  /*0c80*/  IMAD.X R13, RZ, RZ, RZ, P5 ;  /* 0x000000ffff0d7224 */ /* 0x000fc600028e06ff */
[----:B------:R-:W-:Y:S02]  /*0c90*/  ISETP.NE.AND P1, PT, R12, 0x2, PT ;  /* 0x000000020c00780c */ /* 0x000fe40003f25270 */
[----:B------:R-:W-:Y:S01]  /*0ca0*/  MOV R12, R17 ;  /* 0x00000011000c7202 */ /* 0x000fe20000000f00 */
[----:B------:R-:W-:Y:S01]  /*0cb0*/  IMAD.MOV.U32 R17, RZ, RZ, RZ ;  /* 0x000000ffff117224 */ /* 0x000fe200078e00ff */
[----:B------:R-:W-:Y:S02]  /*0cc0*/  SEL R19, R18, 0xffffffff, P1 ;  /* 0xffffffff12137807 */ /* 0x000fe40000800000 */
[----:B------:R-:W-:-:S03]  /*0cd0*/  IADD3 R28, P1, PT, R29, R16, RZ ;  /* 0x000000101d1c7210 */ /* 0x000fc60007f3e0ff */
[----:B------:R-:W-:Y:S01]  /*0ce0*/  IMAD.HI.U32 R16, R19, R7, RZ ;  /* 0x0000000713107227 */ /* 0x000fe200078e00ff */
[----:B------:R-:W-:-:S03]  /*0cf0*/  IADD3.X R25, P0, PT, R25, R28, RZ, P0, !PT ;  /* 0x0000001c19197210 */ /* 0x000fc6000071e4ff */
[----:B------:R-:W-:-:S04]  /*0d00*/  IMAD.WIDE.U32.X R12, R11, R21, R12, P1 ;  /* 0x000000150b0c7225 */ /* 0x000fc800008e040c */
[----:B------:R-:W-:-:S04]  /*0d10*/  IMAD.WIDE.U32 R16, R3, R19, R16 ;  /* 0x0000001303107225 */ /* 0x000fc800078e0010 */
[----:B------:R-:W-:Y:S01]  /*0d20*/  IMAD R21, R23, R10, RZ ;  /* 0x0000000a17157224 */ /* 0x000fe200078e02ff */
[----:B------:R-:W-:Y:S01]  /*0d30*/  IADD3 RZ, P1, PT, R7, R16, RZ ;  /* 0x0000001007ff7210 */ /* 0x000fe20007f3e0ff */
[-C--:B------:R-:W-:Y:S01]  /*0d40*/  IMAD.WIDE.U32 R12, R10, R22.reuse, R12 ;  /* 0x000000160a0c7225 */ /* 0x080fe200078e000c */
[----:B------:R-:W-:Y:S02]  /*0d50*/  SEL R10, RZ, 0x20, P3 ;  /* 0x00000020ff0a7807 */ /* 0x000fe40001800000 */
[----:B------:R-:W-:Y:S01]  /*0d60*/  IADD3.X RZ, P1, PT, R3, R17, RZ, P1, !PT ;  /* 0x0000001103ff7210 */ /* 0x000fe20000f3e4ff */
[----:B------:R-:W-:Y:S02]  /*0d70*/  IMAD R21, R11, R22, R21 ;  /* 0x000000160b157224 */ /* 0x000fe400078e0215 */
[----:B------:R-:W-:Y:S01]  /*0d80*/  IMAD.IADD R11, R15, 0x1, R9 ;  /* 0x000000010f0b7824 */ /* 0x000fe200078e0209 */
[----:B------:R-:W-:Y:S02]  /*0d90*/  IADD3.X R15, P0, PT, R14, R12, RZ, P0, !PT ;  /* 0x0000000c0e0f7210 */ /* 0x000fe4000071e4ff */
[----:B------:R-:W-:-:S02]  /*0da0*/  SEL R9, RZ, 0x40, P4 ;  /* 0x00000040ff097807 */ /* 0x000fc40002000000 */
[----:B------:R-:W-:Y:S02]  /*0db0*/  IADD3.X R13, PT, PT, R11, R13, R21, P0, !PT ;  /* 0x0000000d0b0d7210 */ /* 0x000fe400007fe415 */
[----:B------:R-:W-:Y:S02]  /*0dc0*/  SEL R11, R4, RZ, P3 ;  /* 0x000000ff040b7207 */ /* 0x000fe40001800000 */
[C---:B------:R-:W-:Y:S02]  /*0dd0*/  LOP3.LUT R12, R2.reuse, 0x1f, RZ, 0xc0, !PT ;  /* 0x0000001f020c7812 */ /* 0x040fe400078ec0ff */
[----:B------:R-:W-:Y:S02]  /*0de0*/  VIMNMX.U32 R14, PT, PT, R19, -0x2, PT ;  /* 0xfffffffe130e7848 */ /* 0x000fe40003fe0000 */
[----:B------:R-:W-:Y:S02]  /*0df0*/  IADD3 R4, PT, PT, R2, R10, R9 ;  /* 0x0000000a02047210 */ /* 0x000fe40007ffe009 */
[C---:B------:R-:W-:Y:S01]  /*0e00*/  SHF.L.W.U32.HI R10, R11.reuse, R2, R5 ;  /* 0x000000020b0a7219 */ /* 0x040fe20000010e05 */
[----:B------:R-:W-:Y:S01]  /*0e10*/  @!P1 VIADD R19, R14, 0x1 ;  /* 0x000000010e139836 */ /* 0x000fe20000000000 */
[----:B------:R-:W-:-:S02]  /*0e20*/  SHF.L.U32 R9, R11, R12, RZ ;  /* 0x0000000c0b097219 */ /* 0x000fc400000006ff */
[C---:B------:R-:W-:Y:S02]  /*0e30*/  SHF.L.U32 R5, R8.reuse, R12, RZ ;  /* 0x0000000c08057219 */ /* 0x040fe400000006ff */
[-C--:B------:R-:W-:Y:S02]  /*0e40*/  SHF.L.W.U32.HI R11, R25, R2.reuse, R15 ;  /* 0x00000002190b7219 */ /* 0x080fe40000010e0f */
[-C--:B------:R-:W-:Y:S02]  /*0e50*/  SHF.L.W.U32.HI R17, R15, R2.reuse, R13 ;  /* 0x000000020f117219 */ /* 0x080fe40000010e0d */
[-C--:B------:R-:W-:Y:S02]  /*0e60*/  SHF.L.W.U32.HI R8, R8, R2.reuse, R25 ;  /* 0x0000000208087219 */ /* 0x080fe40000010e19 */
[----:B------:R-:W-:-:S07]  /*0e70*/  SHF.L.W.U32.HI R15, R13, R2, RZ ;  /* 0x000000020d0f7219 */ /* 0x000fce0000010eff */
.L_x_9:
[----:B------:R-:W-:Y:S01]  /*0e80*/  IADD3 RZ, P0, PT, -R7, R11, RZ ;  /* 0x0000000b07ff7210 */ /* 0x000fe20007f1e1ff */
[----:B------:R-:W-:Y:S01]  /*0e90*/  HFMA2 R12, -RZ, RZ, 0, 0 ;  /* 0x00000000ff0c7431 */ /* 0x000fe200000001ff */
[----:B------:R-:W-:Y:S01]  /*0ea0*/  PLOP3.LUT P2, PT, PT, PT, PT, 0x8, 0x80 ;  /* 0x000000000080781c */ /* 0x000fe20003f4e170 */
[----:B------:R-:W-:Y:S01]  /*0eb0*/  UIADD3 UR4, UPT, UPT, UR4, 0x20, URZ ;  /* 0x0000002004047890 */ /* 0x000fe2000fffe0ff */
[----:B------:R-:W-:-:S04]  /*0ec0*/  IADD3.X RZ, P0, PT, ~R3, R17, RZ, P0, !PT ;  /* 0x0000001103ff7210 */ /* 0x000fc8000071e5ff */
[----:B------:R-:W-:-:S03]  /*0ed0*/  IADD3.X R13, PT, PT, R15, 0x1, RZ, P0, !PT ;  /* 0x000000010f0d7810 */ /* 0x000fc600007fe4ff */
[----:B------:R-:W-:-:S05]  /*0ee0*/  IMAD.HI.U32 R12, R15, R19, R12 ;  /* 0x000000130f0c7227 */ /* 0x000fca00078e000c */
[----:B------:R-:W-:-:S04]  /*0ef0*/  ISETP.GE.U32.AND P0, PT, R12, R15, PT ;  /* 0x0000000f0c00720c */ /* 0x000fc80003f06070 */
[----:B------:R-:W-:-:S05]  /*0f00*/  SEL R21, R12, 0xffffffff, P0 ;  /* 0xffffffff0c157807 */ /* 0x000fca0000000000 */
[----:B------:R-:W-:-:S04]  /*0f10*/  IMAD.WIDE.U32 R12, R21, R7, RZ ;  /* 0x00000007150c7225 */ /* 0x000fc800078e00ff */
[----:B------:R-:W-:Y:S02]  /*0f20*/  IMAD.MOV.U32 R12, RZ, RZ, R13 ;  /* 0x000000ffff0c7224 */ /* 0x000fe400078e000d */
[----:B------:R-:W-:Y:S02]  /*0f30*/  IMAD R14, R7, R21, RZ ;  /* 0x00000015070e7224 */ /* 0x000fe400078e02ff */
[----:B------:R-:W-:-:S03]  /*0f40*/  IMAD.MOV.U32 R13, RZ, RZ, RZ ;  /* 0x000000ffff0d7224 */ /* 0x000fc600078e00ff */
[----:B------:R-:W-:Y:S01]  /*0f50*/  IADD3 R23, P0, PT, -R14, R11, RZ ;  /* 0x0000000b0e177210 */ /* 0x000fe20007f1e1ff */
[----:B------:R-:W-:-:S03]  /*0f60*/  IMAD.WIDE.U32 R12, R3, R21, R12 ;  /* 0x00000015030c7225 */ /* 0x000fc600078e000c */
[----:B------:R-:W-:-:S04]  /*0f70*/  IADD3.X R16, P0, PT, R17, ~R12, RZ, P0, !PT ;  /* 0x8000000c11107210 */ /* 0x000fc8000071e4ff */
[----:B------:R-:W-:-:S13]  /*0f80*/  IADD3.X R18, P0, PT, R15, ~R13, RZ, P0, !PT ;  /* 0x8000000d0f127210 */ /* 0x000fda000071e4ff */
[----:B------:R-:W-:Y:S01]  /*0f90*/  @!P0 IADD3 R23, P1, PT, R7, R23, RZ ;  /* 0x0000001707178210 */ /* 0x000fe20007f3e0ff */
[----:B------:R-:W-:-:S03]  /*0fa0*/  @!P0 VIADD R21, R21, 0xffffffff ;  /* 0xffffffff15158836 */ /* 0x000fc60000000000 */
[----:B------:R-:W-:-:S04]  /*0fb0*/  @!P0 IADD3.X R16, P1, PT, R3, R16, RZ, P1, !PT ;  /* 0x0000001003108210 */ /* 0x000fc80000f3e4ff */
[----:B------:R-:W-:-:S04]  /*0fc0*/  @!P0 IADD3.X R18, P1, PT, RZ, R18, RZ, P1, !PT ;  /* 0x00000012ff128210 */ /* 0x000fc80000f3e4ff */
[----:B------:R-:W-:-:S13]  /*0fd0*/  @!P0 PLOP3.LUT P2, PT, P1, PT, PT, 0x8, 0x80 ;  /* 0x000000000080881c */ /* 0x000fda0000f4e170 */
[----:B------:R-:W-:Y:S02]  /*0fe0*/  @P2 IADD3 R21, PT, PT, R21, -0x1, RZ ;  /* 0xffffffff15152810 */ /* 0x000fe40007ffe0ff */
[----:B------:R-:W-:-:S03]  /*0ff0*/  @P2 IADD3 R23, P1, PT, R7, R23, RZ ;  /* 0x0000001707172210 */ /* 0x000fc60007f3e0ff */
[----:B------:R-:W-:Y:S01]  /*1000*/  IMAD.WIDE.U32 R12, R21, R9, RZ ;  /* 0x00000009150c7225 */ /* 0x000fe200078e00ff */
[----:B------:R-:W-:-:S03]  /*1010*/  @P2 IADD3.X R16, P1, PT, R3, R16, RZ, P1, !PT ;  /* 0x0000001003102210 */ /* 0x000fc60000f3e4ff */
[----:B------:R-:W-:Y:S02]  /*1020*/  IMAD.MOV.U32 R12, RZ, RZ, R13 ;  /* 0x000000ffff0c7224 */ /* 0x000fe400078e000d */
[----:B------:R-:W-:Y:S02]  /*1030*/  IMAD R14, R9, R21, RZ ;  /* 0x00000015090e7224 */ /* 0x000fe400078e02ff */
[----:B------:R-:W-:Y:S02]  /*1040*/  IMAD.MOV.U32 R13, RZ, RZ, RZ ;  /* 0x000000ffff0d7224 */ /* 0x000fe400078e00ff */
[----:B------:R-:W-:Y:S01]  /*1050*/  @P2 IMAD.X R18, RZ, RZ, R18, P1 ;  /* 0x000000ffff122224 */ /* 0x000fe200008e0612 */
[----:B------:R-:W-:Y:S01]  /*1060*/  IADD3 R14, P0, PT, -R14, R5, RZ ;  /* 0x000000050e0e7210 */ /* 0x000fe20007f1e1ff */
[----:B------:R-:W-:Y:S01]  /*1070*/  IMAD.WIDE.U32 R12, R10, R21, R12 ;  /* 0x000000150a0c7225 */ /* 0x000fe200078e000c */
[----:B------:R-:W-:-:S03]  /*1080*/  ISETP.LT.U32.AND P2, PT, R4, UR4, PT ;  /* 0x0000000404007c0c */ /* 0x000fc6000bf41070 */
[----:B------:R-:W-:Y:S01]  /*1090*/  HFMA2 R5, -RZ, RZ, 0, 0 ;  /* 0x00000000ff057431 */ /* 0x000fe200000001ff */
[----:B------:R-:W-:-:S04]  /*10a0*/  IADD3.X R11, P0, PT, R8, ~R12, RZ, P0, !PT ;  /* 0x8000000c080b7210 */ /* 0x000fc8000071e4ff */
[----:B------:R-:W-:-:S04]  /*10b0*/  IADD3.X R17, P0, PT, R23, ~R13, RZ, P0, !PT ;  /* 0x8000000d17117210 */ /* 0x000fc8000071e4ff */
[----:B------:R-:W-:-:S04]  /*10c0*/  IADD3.X R15, P0, PT, R16, -0x1, RZ, P0, !PT ;  /* 0xffffffff100f7810 */ /* 0x000fc8000071e4ff */
[----:B------:R-:W-:-:S13]  /*10d0*/  IADD3.X RZ, P0, PT, R18, -0x1, RZ, P0, !PT ;  /* 0xffffffff12ff7810 */ /* 0x000fda000071e4ff */
[----:B------:R-:W-:-:S04]  /*10e0*/  @!P0 IADD3 R14, P1, PT, R9, R14, RZ ;  /* 0x0000000e090e8210 */ /* 0x000fc80007f3e0ff */
[----:B------:R-:W-:Y:S01]  /*10f0*/  @!P0 IADD3.X R11, P1, PT, R10, R11, RZ, P1, !PT ;  /* 0x0000000b0a0b8210 */ /* 0x000fe20000f3e4ff */
[----:B------:R-:W-:-:S03]  /*1100*/  IMAD.MOV.U32 R8, RZ, RZ, R14 ;  /* 0x000000ffff087224 */ /* 0x000fc600078e000e */
[----:B------:R-:W-:-:S05]  /*1110*/  @!P0 IADD3.X R17, P1, PT, R7, R17, RZ, P1, !PT ;  /* 0x0000001107118210 */ /* 0x000fca0000f3e4ff */
[----:B------:R-:W-:Y:S01]  /*1120*/  @!P0 IMAD.X R15, R3, 0x1, R15, P1 ;  /* 0x00000001030f8824 */ /* 0x000fe200008e060f */
[----:B------:R-:W-:Y:S07]  /*1130*/  @!P2 BRA `(.L_x_9) ;  /* 0xfffffffc0050a947 */ /* 0x000fee000383ffff */
[----:B------:R-:W0:Y:S01]  /*1140*/  LDCU.64 UR4, c[0x0][0x398] ;  /* 0x00007300ff0477ac */ /* 0x000e220008000a00 */
[----:B------:R-:W-:Y:S01]  /*1150*/  SHF.R.W.U32 R14, R14, R2, R11 ;  /* 0x000000020e0e7219 */ /* 0x000fe20000001e0b */
[----:B0-----:R-:W0:Y:S01]  /*1160*/  I2F.U32.RP R3, UR4 ;  /* 0x0000000400037d06 */ /* 0x001e220008209000 */
[----:B------:R-:W-:-:S07]  /*1170*/  ISETP.NE.U32.AND P2, PT, RZ, UR4, PT ;  /* 0x00000004ff007c0c */ /* 0x000fce000bf45070 */
[----:B0-----:R-:W0:Y:S02]  /*1180*/  MUFU.RCP R3, R3 ;  /* 0x0000000300037308 */ /* 0x001e240000001000 */
[----:B0-----:R-:W-:Y:S01]  /*1190*/  VIADD R6, R3, 0xffffffe ;  /* 0x0ffffffe03067836 */ /* 0x001fe20000000000 */
[----:B------:R-:W-:-:S05]  /*11a0*/  SHF.R.W.U32 R3, R17, R2, R15 ;  /* 0x0000000211037219 */ /* 0x000fca0000001e0f */
[----:B------:R0:W1:Y:S02]  /*11b0*/  F2I.FTZ.U32.TRUNC.NTZ R7, R6 ;  /* 0x0000000600077305 */ /* 0x000064000021f000 */
[----:B0-----:R-:W-:Y:S01]  /*11c0*/  IMAD.MOV.U32 R6, RZ, RZ, RZ ;  /* 0x000000ffff067224 */ /* 0x001fe200078e00ff */
[----:B-1----:R-:W-:-:S05]  /*11d0*/  IADD3 R5, PT, PT, RZ, -R7, RZ ;  /* 0x80000007ff057210 */ /* 0x002fca0007ffe0ff */
[----:B------:R-:W-:-:S04]  /*11e0*/  IMAD R5, R5, UR4, RZ ;  /* 0x0000000405057c24 */ /* 0x000fc8000f8e02ff */
[----:B------:R-:W-:-:S06]  /*11f0*/  IMAD.HI.U32 R7, R7, R5, R6 ;  /* 0x0000000507077227 */ /* 0x000fcc00078e0006 */
[----:B------:R-:W-:-:S04]  /*1200*/  IMAD.HI.U32 R5, R7, R0, RZ ;  /* 0x0000000007057227 */ /* 0x000fc800078e00ff */
[----:B------:R-:W-:-:S04]  /*1210*/  IMAD.MOV R7, RZ, RZ, -R5 ;  /* 0x000000ffff077224 */ /* 0x000fc800078e0a05 */
[----:B------:R-:W-:-:S05]  /*1220*/  IMAD R7, R7, UR4, R0 ;  /* 0x0000000407077c24 */ /* 0x000fca000f8e0200 */
[----:B------:R-:W-:-:S13]  /*1230*/  ISETP.GE.U32.AND P0, PT, R7, UR4, PT ;  /* 0x0000000407007c0c */ /* 0x000fda000bf06070 */
[----:B------:R-:W-:Y:S01]  /*1240*/  @P0 VIADD R7, R7, -UR4 ;  /* 0x8000000407070c36 */ /* 0x000fe20008000000 */
[----:B------:R-:W-:-:S04]  /*1250*/  @P0 IADD3 R5, PT, PT, R5, 0x1, RZ ;  /* 0x0000000105050810 */ /* 0x000fc80007ffe0ff */
[----:B------:R-:W-:Y:S02]  /*1260*/  ISETP.GE.U32.AND P1, PT, R7, UR4, PT ;  /* 0x0000000407007c0c */ /* 0x000fe4000bf26070 */
[----:B------:R-:W0:Y:S02]  /*1270*/  LDC.64 R6, c[0x0][0x390] ;  /* 0x0000e400ff067b82 */ /* 0x000e240000000a00 */
[C---:B------:R-:W-:Y:S02]  /*1280*/  R2P PR, R4.reuse, 0x60 ;  /* 0x0000006004007804 */ /* 0x040fe40000000000 */
[----:B------:R-:W-:-:S07]  /*1290*/  ISETP.NE.AND P0, PT, R4, 0x80, PT ;  /* 0x000000800400780c */ /* 0x000fce0003f05270 */
[----:B------:R-:W-:Y:S01]  /*12a0*/  @P1 VIADD R5, R5, 0x1 ;  /* 0x0000000105051836 */ /* 0x000fe20000000000 */
[----:B------:R-:W-:-:S03]  /*12b0*/  @!P2 LOP3.LUT R5, RZ, UR4, RZ, 0x33, !PT ;  /* 0x00000004ff05ac12 */ /* 0x000fc6000f8e33ff */
[-C--:B------:R-:W-:Y:S02]  /*12c0*/  @P5 SHF.R.W.U32 R14, R11, R2.reuse, R17 ;  /* 0x000000020b0e5219 */ /* 0x080fe40000001e11 */
[----:B------:R-:W-:Y:S01]  /*12d0*/  IMAD.MOV R9, RZ, RZ, -R5 ;  /* 0x000000ffff097224 */ /* 0x000fe200078e0a05 */
[----:B------:R-:W-:-:S03]  /*12e0*/  @P5 SHF.R.W.U32 R3, R15, R2, RZ ;  /* 0x000000020f035219 */ /* 0x000fc60000001eff */
[----:B------:R-:W-:Y:S01]  /*12f0*/  IMAD R0, R9, UR4, R0 ;  /* 0x0000000409007c24 */ /* 0x000fe2000f8e0200 */
[----:B------:R-:W-:-:S03]  /*1300*/  SEL R3, R14, R3, !P6 ;  /* 0x000000030e037207 */ /* 0x000fc60007000000 */
[----:B------:R-:W-:Y:S01]  /*1310*/  IMAD R5, R0, UR5, R5 ;  /* 0x0000000500057c24 */ /* 0x000fe2000f8e0205 */
[----:B------:R-:W-:Y:S01]  /*1320*/  SEL R2, R3, 0xffffffff, P0 ;  /* 0xffffffff03027807 */ /* 0x000fe20000000000 */
[----:B------:R-:W-:Y:S02]  /*1330*/  IMAD.MOV.U32 R3, RZ, RZ, RZ ;  /* 0x000000ffff037224 */ /* 0x000fe400078e00ff */
[----:B0-----:R-:W-:-:S05]  /*1340*/  IMAD.WIDE.U32 R6, R5, 0x8, R6 ;  /* 0x0000000805067825 */ /* 0x001fca00078e0006 */
[----:B------:R-:W-:Y:S01]  /*1350*/  STG.E.64 desc[UR6][R6.64], R2 ;  /* 0x0000000206007986 */ /* 0x000fe2000c101b06 */
[----:B------:R-:W-:Y:S05]  /*1360*/  EXIT ;  /* 0x000000000000794d */ /* 0x000fea0003800000 */
        .weak           $__internal_0_$__cuda_sm20_rem_s64
        .type           $__internal_0_$__cuda_sm20_rem_s64,@function
        .size           $__internal_0_$__cuda_sm20_rem_s64,($__internal_1_$__cuda_sm20_rem_u64 - $__internal_0_$__cuda_sm20_rem_s64)
$__internal_0_$__cuda_sm20_rem_s64:
[----:B------:R-:W0:Y:S02]  /*1370*/  LDCU.64 UR8, c[0x0][0x3a0] ;  /* 0x00007400ff0877ac */ /* 0x000e240008000a00 */
[----:B0-----:R-:W-:Y:S02]  /*1380*/  UIADD3 UR4, UP1, UPT, URZ, -UR8, URZ ;  /* 0x80000008ff047290 */ /* 0x001fe4000ff3e0ff */
[----:B------:R-:W-:Y:S02]  /*1390*/  UISETP.GE.AND UP0, UPT, UR9, URZ, UPT ;  /* 0x000000ff0900728c */ /* 0x000fe4000bf06270 */
[----:B------:R-:W-:Y:S02]  /*13a0*/  UIADD3.X UR5, UPT, UPT, URZ, ~UR9, URZ, UP1, !UPT ;  /* 0x80000009ff057290 */ /* 0x000fe40008ffe4ff */
[----:B------:R-:W-:Y:S02]  /*13b0*/  USEL UR4, UR4, UR8, !UP0 ;  /* 0x0000000804047287 */ /* 0x000fe4000c000000 */
[----:B------:R-:W-:-:S09]  /*13c0*/  USEL UR5, UR5, UR9, !UP0 ;  /* 0x0000000905057287 */ /* 0x000fd2000c000000 */
[----:B------:R-:W0:Y:S08]  /*13d0*/  I2F.U64.RP R5, UR4 ;  /* 0x0000000400057d12 */ /* 0x000e300008309000 */
[----:B0-----:R-:W0:Y:S02]  /*13e0*/  MUFU.RCP R5, R5 ;  /* 0x0000000500057308 */ /* 0x001e240000001000 */
[----:B0-----:R-:W-:-:S06]  /*13f0*/  IADD3 R6, PT, PT, R5, 0x1ffffffe, RZ ;  /* 0x1ffffffe05067810 */ /* 0x001fcc0007ffe0ff */
[----:B------:R-:W0:Y:S02]  /*1400*/  F2I.U64.TRUNC R6, R6 ;  /* 0x0000000600067311 */ /* 0x000e24000020d800 */
[----:B0-----:R-:W-:-:S04]  /*1410*/  IMAD.WIDE.U32 R8, R6, UR4, RZ ;  /* 0x0000000406087c25 */ /* 0x001fc8000f8e00ff */
[----:B------:R-:W-:Y:S01]  /*1420*/  IMAD R9, R6, UR5, R9 ;  /* 0x0000000506097c24 */ /* 0x000fe2000f8e0209 */
[----:B------:R-:W-:-:S03]  /*1430*/  IADD3 R11, P0, PT, RZ, -R8, RZ ;  /* 0x80000008ff0b7210 */ /* 0x000fc60007f1e0ff */
[----:B------:R-:W-:Y:S02]  /*1440*/  IMAD R9, R7, UR4, R9 ;  /* 0x0000000407097c24 */ /* 0x000fe4000f8e0209 */
[----:B------:R-:W-:-:S04]  /*1450*/  IMAD.HI.U32 R8, R6, R11, RZ ;  /* 0x0000000b06087227 */ /* 0x000fc800078e00ff */
[----:B------:R-:W-:Y:S02]  /*1460*/  IMAD.X R13, RZ, RZ, ~R9, P0 ;  /* 0x000000ffff0d7224 */ /* 0x000fe400000e0e09 */
[----:B------:R-:W-:Y:S02]  /*1470*/  IMAD.MOV.U32 R9, RZ, RZ, R6 ;  /* 0x000000ffff097224 */ /* 0x000fe400078e0006 */
[-C--:B------:R-:W-:Y:S02]  /*1480*/  IMAD R15, R7, R13.reuse, RZ ;  /* 0x0000000d070f7224 */ /* 0x080fe400078e02ff */
[----:B------:R-:W-:-:S04]  /*1490*/  IMAD.WIDE.U32 R8, P0, R6, R13, R8 ;  /* 0x0000000d06087225 */ /* 0x000fc80007800008 */
[----:B------:R-:W-:-:S04]  /*14a0*/  IMAD.HI.U32 R5, R7, R13, RZ ;  /* 0x0000000d07057227 */ /* 0x000fc800078e00ff */
[----:B------:R-:W-:Y:S01]  /*14b0*/  IMAD.HI.U32 R8, P1, R7, R11, R8 ;  /* 0x0000000b07087227 */ /* 0x000fe20007820008 */
[----:B------:R-:W-:-:S03]  /*14c0*/  IADD3 R11, P4, PT, RZ, -R2, RZ ;  /* 0x80000002ff0b7210 */ /* 0x000fc60007f9e0ff */
[----:B------:R-:W-:Y:S01]  /*14d0*/  IMAD.X R5, R5, 0x1, R7, P0 ;  /* 0x0000000105057824 */ /* 0x000fe200000e0607 */
[----:B------:R-:W-:-:S04]  /*14e0*/  IADD3 R9, P2, PT, R15, R8, RZ ;  /* 0x000000080f097210 */ /* 0x000fc80007f5e0ff */
[----:B------:R-:W-:Y:S01]  /*14f0*/  IADD3.X R5, PT, PT, RZ, RZ, R5, P2, P1 ;  /* 0x000000ffff057210 */ /* 0x000fe200017e2405 */
[----:B------:R-:W-:Y:S01]  /*1500*/  IMAD.WIDE.U32 R6, R9, UR4, RZ ;  /* 0x0000000409067c25 */ /* 0x000fe2000f8e00ff */
[----:B------:R-:W-:-:S03]  /*1510*/  ISETP.GE.AND P1, PT, R3, RZ, PT ;  /* 0x000000ff0300720c */ /* 0x000fc60003f26270 */
[----:B------:R-:W-:Y:S01]  /*1520*/  IMAD R8, R9, UR5, R7 ;  /* 0x0000000509087c24 */ /* 0x000fe2000f8e0207 */
[----:B------:R-:W-:-:S03]  /*1530*/  IADD3 R7, P0, PT, RZ, -R6, RZ ;  /* 0x80000006ff077210 */ /* 0x000fc60007f1e0ff */
[----:B------:R-:W-:Y:S02]  /*1540*/  IMAD R6, R5, UR4, R8 ;  /* 0x0000000405067c24 */ /* 0x000fe4000f8e0208 */
[----:B------:R-:W-:-:S03]  /*1550*/  IMAD.HI.U32 R8, R9, R7, RZ ;  /* 0x0000000709087227 */ /* 0x000fc600078e00ff */
[----:B------:R-:W-:-:S05]  /*1560*/  IADD3.X R6, PT, PT, RZ, ~R6, RZ, P0, !PT ;  /* 0x80000006ff067210 */ /* 0x000fca00007fe4ff */
[----:B------:R-:W-:-:S04]  /*1570*/  IMAD.WIDE.U32 R8, P0, R9, R6, R8 ;  /* 0x0000000609087225 */ /* 0x000fc80007800008 */
[C---:B------:R-:W-:Y:S02]  /*1580*/  IMAD R10, R5.reuse, R6, RZ ;  /* 0x00000006050a7224 */ /* 0x040fe400078e02ff */
[----:B------:R-:W-:Y:S01]  /*1590*/  IMAD.HI.U32 R7, P2, R5, R7, R8 ;  /* 0x0000000705077227 */ /* 0x000fe20007840008 */
[----:B------:R-:W-:-:S03]  /*15a0*/  SEL R8, R11, R2, !P1 ;  /* 0x000000020b087207 */ /* 0x000fc60004800000 */
[----:B------:R-:W-:Y:S01]  /*15b0*/  IMAD.X R9, RZ, RZ, ~R3, P4 ;  /* 0x000000ffff097224 */ /* 0x000fe200020e0e03 */
[----:B------:R-:W-:Y:S01]  /*15c0*/  IADD3 R7, P3, PT, R10, R7, RZ ;  /* 0x000000070a077210 */ /* 0x000fe20007f7e0ff */
[----:B------:R-:W-:-:S03]  /*15d0*/  IMAD.HI.U32 R6, R5, R6, RZ ;  /* 0x0000000605067227 */ /* 0x000fc600078e00ff */
[----:B------:R-:W-:Y:S01]  /*15e0*/  SEL R10, R9, R3, !P1 ;  /* 0x00000003090a7207 */ /* 0x000fe20004800000 */
[----:B------:R-:W-:-:S04]  /*15f0*/  IMAD.HI.U32 R2, R7, R8, RZ ;  /* 0x0000000807027227 */ /* 0x000fc800078e00ff */
[----:B------:R-:W-:Y:S02]  /*1600*/  IMAD.X R5, R6, 0x1, R5, P0 ;  /* 0x0000000106057824 */ /* 0x000fe400000e0605 */
[----:B------:R-:W-:-:S03]  /*1610*/  IMAD.MOV.U32 R3, RZ, RZ, RZ ;  /* 0x000000ffff037224 */ /* 0x000fc600078e00ff */
[----:B------:R-:W-:Y:S01]  /*1620*/  IADD3.X R5, PT, PT, RZ, RZ, R5, P3, P2 ;  /* 0x000000ffff057210 */ /* 0x000fe20001fe4405 */
[----:B------:R-:W-:-:S04]  /*1630*/  IMAD.WIDE.U32 R2, R7, R10, R2 ;  /* 0x0000000a07027225 */ /* 0x000fc800078e0002 */
[C---:B------:R-:W-:Y:S02]  /*1640*/  IMAD R7, R5.reuse, R10, RZ ;  /* 0x0000000a05077224 */ /* 0x040fe400078e02ff */
[----:B------:R-:W-:-:S04]  /*1650*/  IMAD.HI.U32 R2, P0, R5, R8, R2 ;  /* 0x0000000805027227 */ /* 0x000fc80007800002 */
[----:B------:R-:W-:Y:S01]  /*1660*/  IMAD.HI.U32 R5, R5, R10, RZ ;  /* 0x0000000a05057227 */ /* 0x000fe200078e00ff */
[----:B------:R-:W-:-:S04]  /*1670*/  IADD3 R7, P2, PT, R7, R2, RZ ;  /* 0x0000000207077210 */ /* 0x000fc80007f5e0ff */
[----:B------:R-:W-:Y:S01]  /*1680*/  IADD3.X R5, PT, PT, R5, RZ, RZ, P0, !PT ;  /* 0x000000ff05057210 */ /* 0x000fe200007fe4ff */
[----:B------:R-:W-:-:S04]  /*1690*/  IMAD.WIDE.U32 R2, R7, UR4, RZ ;  /* 0x0000000407027c25 */ /* 0x000fc8000f8e00ff */
[----:B------:R-:W-:Y:S01]  /*16a0*/  IMAD.X R5, RZ, RZ, R5, P2 ;  /* 0x000000ffff057224 */ /* 0x000fe200010e0605 */
[----:B------:R-:W-:Y:S01]  /*16b0*/  IADD3 R2, P2, PT, -R2, R8, RZ ;  /* 0x0000000802027210 */ /* 0x000fe20007f5e1ff */
[----:B------:R-:W-:-:S03]  /*16c0*/  IMAD R6, R7, UR5, R3 ;  /* 0x0000000507067c24 */ /* 0x000fc6000f8e0203 */
[----:B------:R-:W-:Y:S01]  /*16d0*/  ISETP.GE.U32.AND P0, PT, R2, UR4, PT ;  /* 0x0000000402007c0c */ /* 0x000fe2000bf06070 */
[----:B------:R-:W-:-:S04]  /*16e0*/  IMAD R5, R5, UR4, R6 ;  /* 0x0000000405057c24 */ /* 0x000fc8000f8e0206 */
[----:B------:R-:W-:Y:S01]  /*16f0*/  IMAD.X R3, R10, 0x1, ~R5, P2 ;  /* 0x000000010a037824 */ /* 0x000fe200010e0e05 */
[----:B------:R-:W-:-:S04]  /*1700*/  IADD3 R5, P2, PT, R2, -UR4, RZ ;  /* 0x8000000402057c10 */ /* 0x000fc8000ff5e0ff */
[C---:B------:R-:W-:Y:S02]  /*1710*/  ISETP.GE.U32.AND.EX P0, PT, R3.reuse, UR5, PT, P0 ;  /* 0x0000000503007c0c */ /* 0x040fe4000bf06100 */
[----:B------:R-:W-:Y:S02]  /*1720*/  IADD3.X R6, PT, PT, R3, ~UR5, RZ, P2, !PT ;  /* 0x8000000503067c10 */ /* 0x000fe400097fe4ff */
[----:B------:R-:W-:Y:S02]  /*1730*/  SEL R5, R5, R2, P0 ;  /* 0x0000000205057207 */ /* 0x000fe40000000000 */
[----:B------:R-:W-:Y:S02]  /*1740*/  SEL R6, R6, R3, P0 ;  /* 0x0000000306067207 */ /* 0x000fe40000000000 */
[C---:B------:R-:W-:Y:S02]  /*1750*/  ISETP.GE.U32.AND P0, PT, R5.reuse, UR4, PT ;  /* 0x0000000405007c0c */ /* 0x040fe4000bf06070 */
[----:B------:R-:W-:-:S02]  /*1760*/  IADD3 R2, P2, PT, R5, -UR4, RZ ;  /* 0x8000000405027c10 */ /* 0x000fc4000ff5e0ff */
[C---:B------:R-:W-:Y:S02]  /*1770*/  ISETP.GE.U32.AND.EX P0, PT, R6.reuse, UR5, PT, P0 ;  /* 0x0000000506007c0c */ /* 0x040fe4000bf06100 */
[----:B------:R-:W-:Y:S02]  /*1780*/  IADD3.X R3, PT, PT, R6, ~UR5, RZ, P2, !PT ;  /* 0x8000000506037c10 */ /* 0x000fe400097fe4ff */
[----:B------:R-:W-:Y:S02]  /*1790*/  SEL R2, R2, R5, P0 ;  /* 0x0000000502027207 */ /* 0x000fe40000000000 */
[----:B------:R-:W-:Y:S02]  /*17a0*/  SEL R3, R3, R6, P0 ;  /* 0x0000000603037207 */ /* 0x000fe40000000000 */
[----:B------:R-:W-:Y:S02]  /*17b0*/  IADD3 R5, P2, PT, RZ, -R2, RZ ;  /* 0x80000002ff057210 */ /* 0x000fe40007f5e0ff */
[----:B------:R-:W-:-:S02]  /*17c0*/  ISETP.NE.U32.AND P0, PT, RZ, UR8, PT ;  /* 0x00000008ff007c0c */ /* 0x000fc4000bf05070 */
[----:B------:R-:W-:Y:S01]  /*17d0*/  SEL R2, R5, R2, !P1 ;  /* 0x0000000205027207 */ /* 0x000fe20004800000 */
[----:B------:R-:W-:Y:S01]  /*17e0*/  IMAD.X R6, RZ, RZ, ~R3, P2 ;  /* 0x000000ffff067224 */ /* 0x000fe200010e0e03 */
[----:B------:R-:W-:Y:S02]  /*17f0*/  MOV R5, 0x0 ;  /* 0x0000000000057802 */ /* 0x000fe40000000f00 */
[----:B------:R-:W-:Y:S02]  /*1800*/  ISETP.NE.AND.EX P0, PT, RZ, UR9, PT, P0 ;  /* 0x00000009ff007c0c */ /* 0x000fe4000bf05300 */
[----:B------:R-:W-:Y:S02]  /*1810*/  SEL R3, R6, R3, !P1 ;  /* 0x0000000306037207 */ /* 0x000fe40004800000 */
[----:B------:R-:W-:Y:S02]  /*1820*/  SEL R2, R2, 0xffffffff, P0 ;  /* 0xffffffff02027807 */ /* 0x000fe40000000000 */
[----:B------:R-:W-:Y:S01]  /*1830*/  SEL R3, R3, 0xffffffff, P0 ;  /* 0xffffffff03037807 */ /* 0x000fe20000000000 */
[----:B------:R-:W-:Y:S06]  /*1840*/  RET.REL.NODEC R4 `(crt_reconstruct_2_double) ;  /* 0xffffffe404ec7950 */ /* 0x000fec0003c3ffff */
        .weak           $__internal_1_$__cuda_sm20_rem_u64
        .type           $__internal_1_$__cuda_sm20_rem_u64,@function
        .size           $__internal_1_$__cuda_sm20_rem_u64,(.L_x_50 - $__internal_1_$__cuda_sm20_rem_u64)
$__internal_1_$__cuda_sm20_rem_u64:
[----:B------:R-:W-:-:S06]  /*1850*/  IMAD.MOV.U32 R7, RZ, RZ, R3 ;  /* 0x000000ffff077224 */ /* 0x000fcc00078e0003 */
[----:B------:R-:W0:Y:S08]  /*1860*/  I2F.U64.RP R7, R6 ;  /* 0x0000000600077312 */ /* 0x000e300000309000 */
[----:B0-----:R-:W0:Y:S02]  /*1870*/  MUFU.RCP R8, R7 ;  /* 0x0000000700087308 */ /* 0x001e240000001000 */
[----:B0-----:R-:W-:-:S06]  /*1880*/  VIADD R8, R8, 0x1ffffffe ;  /* 0x1ffffffe08087836 */ /* 0x001fcc0000000000 */
[----:B------:R-:W0:Y:S02]  /*1890*/  F2I.U64.TRUNC R8, R8 ;  /* 0x0000000800087311 */ /* 0x000e24000020d800 */
[----:B0-----:R-:W-:-:S04]  /*18a0*/  IMAD.WIDE.U32 R10, R8, R6, RZ ;  /* 0x00000006080a7225 */ /* 0x001fc800078e00ff */
[----:B------:R-:W-:Y:S01]  /*18b0*/  IMAD R11, R8, R3, R11 ;  /* 0x00000003080b7224 */ /* 0x000fe200078e020b */
[----:B------:R-:W-:-:S03]  /*18c0*/  IADD3 R13, P0, PT, RZ, -R10, RZ ;  /* 0x8000000aff0d7210 */ /* 0x000fc60007f1e0ff */
[----:B------:R-:W-:Y:S02]  /*18d0*/  IMAD R11, R9, R6, R11 ;  /* 0x00000006090b7224 */ /* 0x000fe400078e020b */
[----:B------:R-:W-:-:S04]  /*18e0*/  IMAD.HI.U32 R10, R8, R13, RZ ;  /* 0x0000000d080a7227 */ /* 0x000fc800078e00ff */
[----:B------:R-:W-:Y:S01]  /*18f0*/  IMAD.X R15, RZ, RZ, ~R11, P0 ;  /* 0x000000ffff0f7224 */ /* 0x000fe200000e0e0b */
[----:B------:R-:W-:-:S03]  /*1900*/  MOV R11, R8 ;  /* 0x00000008000b7202 */ /* 0x000fc60000000f00 */
[-C--:B------:R-:W-:Y:S02]  /*1910*/  IMAD R17, R9, R15.reuse, RZ ;  /* 0x0000000f09117224 */ /* 0x080fe400078e02ff */
[----:B------:R-:W-:-:S04]  /*1920*/  IMAD.WIDE.U32 R10, P0, R8, R15, R10 ;  /* 0x0000000f080a7225 */ /* 0x000fc8000780000a */
[----:B------:R-:W-:-:S04]  /*1930*/  IMAD.HI.U32 R7, R9, R15, RZ ;  /* 0x0000000f09077227 */ /* 0x000fc800078e00ff */
[----:B------:R-:W-:-:S04]  /*1940*/  IMAD.HI.U32 R10, P1, R9, R13, R10 ;  /* 0x0000000d090a7227 */ /* 0x000fc8000782000a */
[----:B------:R-:W-:Y:S01]  /*1950*/  IMAD.X R7, R7, 0x1, R9, P0 ;  /* 0x0000000107077824 */ /* 0x000fe200000e0609 */
[----:B------:R-:W-:-:S04]  /*1960*/  IADD3 R11, P2, PT, R17, R10, RZ ;  /* 0x0000000a110b7210 */ /* 0x000fc80007f5e0ff */
[----:B------:R-:W-:Y:S01]  /*1970*/  IADD3.X R7, PT, PT, RZ, RZ, R7, P2, P1 ;  /* 0x000000ffff077210 */ /* 0x000fe200017e2407 */
[----:B------:R-:W-:-:S04]  /*1980*/  IMAD.WIDE.U32 R8, R11, R6, RZ ;  /* 0x000000060b087225 */ /* 0x000fc800078e00ff */
[----:B------:R-:W-:Y:S01]  /*1990*/  IMAD R9, R11, R3, R9 ;  /* 0x000000030b097224 */ /* 0x000fe200078e0209 */
[----:B------:R-:W-:-:S03]  /*19a0*/  IADD3 R13, P0, PT, RZ, -R8, RZ ;  /* 0x80000008ff0d7210 */ /* 0x000fc60007f1e0ff */
[----:B------:R-:W-:Y:S02]  /*19b0*/  IMAD R9, R7, R6, R9 ;  /* 0x0000000607097224 */ /* 0x000fe400078e0209 */
[----:B------:R-:W-:-:S04]  /*19c0*/  IMAD.HI.U32 R10, R11, R13, RZ ;  /* 0x0000000d0b0a7227 */ /* 0x000fc800078e00ff */
[----:B------:R-:W-:Y:S02]  /*19d0*/  IMAD.X R8, RZ, RZ, ~R9, P0 ;  /* 0x000000ffff087224 */ /* 0x000fe400000e0e09 */
[----:B------:R-:W-:Y:S02]  /*19e0*/  HFMA2 R9, -RZ, RZ, 0, 0 ;  /* 0x00000000ff097431 */ /* 0x000fe400000001ff */
[----:B------:R-:W-:-:S04]  /*19f0*/  IMAD.WIDE.U32 R10, P0, R11, R8, R10 ;  /* 0x000000080b0a7225 */ /* 0x000fc8000780000a */
[C---:B------:R-:W-:Y:S02]  /*1a00*/  IMAD R12, R7.reuse, R8, RZ ;  /* 0x00000008070c7224 */ /* 0x040fe400078e02ff */
[----:B------:R-:W-:-:S04]  /*1a10*/  IMAD.HI.U32 R11, P1, R7, R13, R10 ;  /* 0x0000000d070b7227 */ /* 0x000fc8000782000a */
[----:B------:R-:W-:Y:S01]  /*1a20*/  IMAD.HI.U32 R8, R7, R8, RZ ;  /* 0x0000000807087227 */ /* 0x000fe200078e00ff */
[----:B------:R-:W-:-:S03]  /*1a30*/  IADD3 R11, P2, PT, R12, R11, RZ ;  /* 0x0000000b0c0b7210 */ /* 0x000fc60007f5e0ff */
[----:B------:R-:W-:Y:S02]  /*1a40*/  IMAD.X R7, R8, 0x1, R7, P0 ;  /* 0x0000000108077824 */ /* 0x000fe400000e0607 */
[----:B------:R-:W-:-:S03]  /*1a50*/  IMAD.HI.U32 R8, R11, R2, RZ ;  /* 0x000000020b087227 */ /* 0x000fc600078e00ff */
[----:B------:R-:W-:Y:S01]  /*1a60*/  IADD3.X R7, PT, PT, RZ, RZ, R7, P2, P1 ;  /* 0x000000ffff077210 */ /* 0x000fe200017e2407 */
[----:B------:R-:W-:-:S04]  /*1a70*/  IMAD.WIDE.U32 R8, R11, R5, R8 ;  /* 0x000000050b087225 */ /* 0x000fc800078e0008 */
[C---:B------:R-:W-:Y:S02]  /*1a80*/  IMAD R11, R7.reuse, R5, RZ ;  /* 0x00000005070b7224 */ /* 0x040fe400078e02ff */
[----:B------:R-:W-:-:S04]  /*1a90*/  IMAD.HI.U32 R8, P0, R7, R2, R8 ;  /* 0x0000000207087227 */ /* 0x000fc80007800008 */
[----:B------:R-:W-:Y:S01]  /*1aa0*/  IMAD.HI.U32 R7, R7, R5, RZ ;  /* 0x0000000507077227 */ /* 0x000fe200078e00ff */
[----:B------:R-:W-:-:S03]  /*1ab0*/  IADD3 R11, P1, PT, R11, R8, RZ ;  /* 0x000000080b0b7210 */ /* 0x000fc60007f3e0ff */
[----:B------:R-:W-:Y:S02]  /*1ac0*/  IMAD.X R7, RZ, RZ, R7, P0 ;  /* 0x000000ffff077224 */ /* 0x000fe400000e0607 */
[----:B------:R-:W-:-:S04]  /*1ad0*/  IMAD.WIDE.U32 R8, R11, R6, RZ ;  /* 0x000000060b087225 */ /* 0x000fc800078e00ff */
[----:B------:R-:W-:Y:S02]  /*1ae0*/  IMAD.X R7, RZ, RZ, R7, P1 ;  /* 0x000000ffff077224 */ /* 0x000fe400008e0607 */
[----:B------:R-:W-:Y:S01]  /*1af0*/  IMAD R11, R11, R3, R9 ;  /* 0x000000030b0b7224 */ /* 0x000fe200078e0209 */
[----:B------:R-:W-:-:S03]  /*1b00*/  IADD3 R9, P1, PT, -R8, R2, RZ ;  /* 0x0000000208097210 */ /* 0x000fc60007f3e1ff */
[-C--:B------:R-:W-:Y:S01]  /*1b10*/  IMAD R2, R7, R6.reuse, R11 ;  /* 0x0000000607027224 */ /* 0x080fe200078e020b */
[----:B------:R-:W-:-:S03]  /*1b20*/  ISETP.GE.U32.AND P0, PT, R9, R6, PT ;  /* 0x000000060900720c */ /* 0x000fc60003f06070 */
[----:B------:R-:W-:Y:S01]  /*1b30*/  IMAD.X R8, R5, 0x1, ~R2, P1 ;  /* 0x0000000105087824 */ /* 0x000fe200008e0e02 */
[----:B------:R-:W-:-:S04]  /*1b40*/  IADD3 R5, P1, PT, -R6, R9, RZ ;  /* 0x0000000906057210 */ /* 0x000fc80007f3e1ff */
[----:B------:R-:W-:Y:S02]  /*1b50*/  ISETP.GE.U32.AND.EX P0, PT, R8, R3, PT, P0 ;  /* 0x000000030800720c */ /* 0x000fe40003f06100 */
[-C--:B------:R-:W-:Y:S02]  /*1b60*/  IADD3.X R2, PT, PT, ~R3, R8.reuse, RZ, P1, !PT ;  /* 0x0000000803027210 */ /* 0x080fe40000ffe5ff */
[----:B------:R-:W-:Y:S02]  /*1b70*/  SEL R5, R5, R9, P0 ;  /* 0x0000000905057207 */ /* 0x000fe40000000000 */
[----:B------:R-:W-:Y:S02]  /*1b80*/  SEL R2, R2, R8, P0 ;  /* 0x0000000802027207 */ /* 0x000fe40000000000 */
[----:B------:R-:W-:Y:S02]  /*1b90*/  ISETP.GE.U32.AND P0, PT, R5, R6, PT ;  /* 0x000000060500720c */ /* 0x000fe40003f06070 */
[----:B------:R-:W-:-:S02]  /*1ba0*/  IADD3 R10, P2, PT, -R6, R5, RZ ;  /* 0x00000005060a7210 */ /* 0x000fc40007f5e1ff */
[----:B------:R-:W-:Y:S02]  /*1bb0*/  ISETP.GE.U32.AND.EX P0, PT, R2, R3, PT, P0 ;  /* 0x000000030200720c */ /* 0x000fe40003f06100 */
[----:B------:R-:W-:Y:S01]  /*1bc0*/  ISETP.NE.U32.AND P1, PT, R6, RZ, PT ;  /* 0x000000ff0600720c */ /* 0x000fe20003f25070 */
[----:B------:R-:W-:Y:S01]  /*1bd0*/  IMAD.X R11, R2, 0x1, ~R3, P2 ;  /* 0x00000001020b7824 */ /* 0x000fe200010e0e03 */
[----:B------:R-:W-:Y:S01]  /*1be0*/  SEL R10, R10, R5, P0 ;  /* 0x000000050a0a7207 */ /* 0x000fe20000000000 */
[----:B------:R-:W-:Y:S01]  /*1bf0*/  IMAD.MOV.U32 R5, RZ, RZ, 0x0 ;  /* 0x00000000ff057424 */ /* 0x000fe200078e00ff */
[----:B------:R-:W-:Y:S02]  /*1c00*/  ISETP.NE.AND.EX P1, PT, R3, RZ, PT, P1 ;  /* 0x000000ff0300720c */ /* 0x000fe40003f25310 */
[----:B------:R-:W-:Y:S02]  /*1c10*/  SEL R11, R11, R2, P0 ;  /* 0x000000020b0b7207 */ /* 0x000fe40000000000 */
[----:B------:R-:W-:-:S02]  /*1c20*/  SEL R10, R10, 0xffffffff, P1 ;  /* 0xffffffff0a0a7807 */ /* 0x000fc40000800000 */
[----:B------:R-:W-:Y:S01]  /*1c30*/  SEL R11, R11, 0xffffffff, P1 ;  /* 0xffffffff0b0b7807 */ /* 0x000fe20000800000 */
[----:B------:R-:W-:Y:S06]  /*1c40*/  RET.REL.NODEC R4 `(crt_reconstruct_2_double) ;  /* 0xffffffe004ec7950 */ /* 0x000fec0003c3ffff */
.L_x_10:
[----:B------:R-:W-:-:S00]  /*1c50*/  BRA `(.L_x_10) ;  /* 0xfffffffc00fc7947 */ /* 0x000fc0000383ffff */
[----:B------:R-:W-:-:S00]  /*1c60*/  NOP ;  /* 0x0000000000007918 */ /* 0x000fc00000000000 */
        /* <DEDUP_REMOVED lines=9> */
.L_x_50:


//--------------------- .text.db_u8_to_double     --------------------------
	.section	.text.db_u8_to_double,"ax",@progbits
	.align	128
        .global         db_u8_to_double
        .type           db_u8_to_double,@function
        .size           db_u8_to_double,(.L_x_51 - db_u8_to_double)
        .other          db_u8_to_double,@"STO_CUDA_ENTRY STV_DEFAULT"
db_u8_to_double:
.text.db_u8_to_double:
[----:B------:R-:W-:Y:S01]  /*0000*/  LDC R1, c[0x0][0x37c] ;  /* 0x0000df00ff017b82 */ /* 0x000fe20000000800 */
[----:B------:R-:W0:Y:S07]  /*0010*/  S2R R3, SR_TID.X ;  /* 0x0000000000037919 */ /* 0x000e2e0000002100 */
[----:B------:R-:W0:Y:S01]  /*0020*/  S2UR UR4, SR_CTAID.X ;  /* 0x00000000000479c3 */ /* 0x000e220000002500 */
[----:B------:R-:W1:Y:S07]  /*0030*/  LDCU UR5, c[0x0][0x390] ;  /* 0x00007200ff0577ac */ /* 0x000e6e0008000800 */
[----:B------:R-:W0:Y:S02]  /*0040*/  LDC R0, c[0x0][0x360] ;  /* 0x0000d800ff007b82 */ /* 0x000e240000000800 */
[----:B0-----:R-:W-:-:S05]  /*0050*/  IMAD R0, R0, UR4, R3 ;  /* 0x0000000400007c24 */ /* 0x001fca000f8e0203 */
[----:B-1----:R-:W-:-:S13]  /*0060*/  ISETP.GE.U32.AND P0, PT, R0, UR5, PT ;  /* 0x0000000500007c0c */ /* 0x002fda000bf06070 */
[----:B------:R-:W-:Y:S05]  /*0070*/  @P0 EXIT ;  /* 0x000000000000094d */ /* 0x000fea0003800000 */
[----:B------:R-:W0:Y:S01]  /*0080*/  LDCU.64 UR6, c[0x0][0x380] ;  /* 0x00007000ff0677ac */ /* 0x000e220008000a00 */
[----:B------:R-:W1:Y:S01]  /*0090*/  LDCU.64 UR4, c[0x0][0x358] ;  /* 0x00006b00ff0477ac */ /* 0x000e620008000a00 */
[----:B0-----:R-:W-:Y:S01]  /*00a0*/  IADD3 R2, P0, PT, R0, UR6, RZ ;  /* 0x0000000600027c10 */ /* 0x001fe2000ff1e0ff */
[----:B------:R-:W0:Y:S04]  /*00b0*/  LDCU UR6, c[0x0][0x39c] ;  /* 0x00007380ff0677ac */ /* 0x000e280008000800 */
[----:B------:R-:W-:-:S05]  /*00c0*/  IMAD.X R3, RZ, RZ, UR7, P0 ;  /* 0x00000007ff037e24 */ /* 0x000fca00080e06ff */
[----:B-1----:R1:W5:Y:S01]  /*00d0*/  LDG.E.U8.CONSTANT R2, desc[UR4][R2.64] ;  /* 0x0000000402027981 */ /* 0x002362000c1e9100 */
[----:B0-----:R-:W-:-:S09]  /*00e0*/  UISETP.NE.U32.AND UP0, UPT, UR6, URZ, UPT ;  /* 0x000000ff0600728c */ /* 0x001fd2000bf05070 */
[----:B-1----:R-:W-:Y:S05]  /*00f0*/  BRA.U UP0, `(.L_x_11) ;  /* 0x0000000100507547 */ /* 0x002fea000b800000 */
[----:B------:R-:W0:Y:S02]  /*0100*/  LDCU UR6, c[0x0][0x398] ;  /* 0x00007300ff0677ac */ /* 0x000e240008000800 */
[----:B0-----:R-:W0:Y:S01]  /*0110*/  I2F.U32.RP R3, UR6 ;  /* 0x0000000600037d06 */ /* 0x001e220008209000 */
[----:B------:R-:W-:-:S07]  /*0120*/  ISETP.NE.U32.AND P1, PT, RZ, UR6, PT ;  /* 0x00000006ff007c0c */ /* 0x000fce000bf25070 */
[----:B0-----:R-:W0:Y:S02]  /*0130*/  MUFU.RCP R3, R3 ;  /* 0x0000000300037308 */ /* 0x001e240000001000 */
[----:B0-----:R-:W-:Y:S02]  /*0140*/  IADD3 R4, PT, PT, R3, 0xffffffe, RZ ;  /* 0x0ffffffe03047810 */ /* 0x001fe40007ffe0ff */
[----:B------:R-:W-:-:S04]  /*0150*/  MOV R3, RZ ;  /* 0x000000ff00037202 */ /* 0x000fc80000000f00 */
[----:B------:R0:W1:Y:S02]  /*0160*/  F2I.FTZ.U32.TRUNC.NTZ R5, R4 ;  /* 0x0000000400057305 */ /* 0x000064000021f000 */
[----:B0-----:R-:W-:Y:S02]  /*0170*/  HFMA2 R4, -RZ, RZ, 0, 0 ;  /* 0x00000000ff047431 */ /* 0x001fe400000001ff */
[----:B-1----:R-:W-:-:S04]  /*0180*/  IMAD.MOV R7, RZ, RZ, -R5 ;  /* 0x000000ffff077224 */ /* 0x002fc800078e0a05 */
[----:B------:R-:W-:-:S04]  /*0190*/  IMAD R7, R7, UR6, RZ ;  /* 0x0000000607077c24 */ /* 0x000fc8000f8e02ff */
[----:B------:R-:W-:-:S06]  /*01a0*/  IMAD.HI.U32 R5, R5, R7, R4 ;  /* 0x0000000705057227 */ /* 0x000fcc00078e0004 */
[----:B-----5:R-:W-:-:S04]  /*01b0*/  IMAD.HI.U32 R5, R5, R2, RZ ;  /* 0x0000000205057227 */ /* 0x020fc800078e00ff */
        /* <DEDUP_REMOVED lines=8> */
.L_x_11:
[----:B------:R-:W-:-:S07]  /*0240*/  MOV R6, 0x260 ;  /* 0x0000026000067802 */ /* 0x000fce0000000f00 */
[----:B-----5:R-:W-:Y:S05]  /*0250*/  CALL.REL.NOINC `($__internal_2_$__cuda_sm20_rem_u64) ;  /* 0x0000000000147944 */ /* 0x020fea0003c00000 */
.L_x_12:
[----:B------:R-:W0:Y:S01]  /*0260*/  LDC.64 R4, c[0x0][0x388] ;  /* 0x0000e200ff047b82 */ /* 0x000e220000000a00 */
[----:B------:R-:W1:Y:S01]  /*0270*/  I2F.F64.U64 R2, R2 ;  /* 0x0000000200027312 */ /* 0x000e620000301800 */
[----:B0-----:R-:W-:-:S05]  /*0280*/  IMAD.WIDE.U32 R4, R0, 0x8, R4 ;  /* 0x0000000800047825 */ /* 0x001fca00078e0004 */
[----:B-1----:R-:W-:Y:S01]  /*0290*/  STG.E.64 desc[UR4][R4.64], R2 ;  /* 0x0000000204007986 */ /* 0x002fe2000c101b04 */
[----:B------:R-:W-:Y:S05]  /*02a0*/  EXIT ;  /* 0x000000000000794d */ /* 0x000fea0003800000 */
        .weak           $__internal_2_$__cuda_sm20_rem_u64
        .type           $__internal_2_$__cuda_sm20_rem_u64,@function
        .size           $__internal_2_$__cuda_sm20_rem_u64,(.L_x_51 - $__internal_2_$__cuda_sm20_rem_u64)
$__internal_2_$__cuda_sm20_rem_u64:
[----:B------:R-:W0:Y:S01]  /*02b0*/  LDCU.64 UR6, c[0x0][0x398] ;  /* 0x00007300ff0677ac */ /* 0x000e220008000a00 */
[----:B------:R-:W1:Y:S01]  /*02c0*/  LDC.64 R4, c[0x0][0x398] ;  /* 0x0000e600ff047b82 */ /* 0x000e620000000a00 */
[----:B0-----:R-:W0:Y:S08]  /*02d0*/  I2F.U64.RP R3, UR6 ;  /* 0x0000000600037d12 */ /* 0x001e300008309000 */
[----:B0-----:R-:W0:Y:S02]  /*02e0*/  MUFU.RCP R3, R3 ;  /* 0x0000000300037308 */ /* 0x001e240000001000 */
[----:B0-----:R-:W-:-:S06]  /*02f0*/  VIADD R8, R3, 0x1ffffffe ;  /* 0x1ffffffe03087836 */ /* 0x001fcc0000000000 */
[----:B------:R-:W1:Y:S02]  /*0300*/  F2I.U64.TRUNC R8, R8 ;  /* 0x0000000800087311 */ /* 0x000e64000020d800 */
[----:B-1----:R-:W-:-:S04]  /*0310*/  IMAD.WIDE.U32 R10, R8, R4, RZ ;  /* 0x00000004080a7225 */ /* 0x002fc800078e00ff */
[C---:B------:R-:W-:Y:S01]  /*0320*/  IMAD R7, R8.reuse, R5, R11 ;  /* 0x0000000508077224 */ /* 0x040fe200078e020b */
[----:B------:R-:W-:Y:S01]  /*0330*/  IADD3 R13, P0, PT, RZ, -R10, RZ ;  /* 0x8000000aff0d7210 */ /* 0x000fe20007f1e0ff */
[----:B------:R-:W-:Y:S02]  /*0340*/  IMAD.MOV.U32 R11, RZ, RZ, R8 ;  /* 0x000000ffff0b7224 */ /* 0x000fe400078e0008 */
[----:B------:R-:W-:Y:S02]  /*0350*/  IMAD R7, R9, R4, R7 ;  /* 0x0000000409077224 */ /* 0x000fe400078e0207 */
[----:B------:R-:W-:-:S03]  /*0360*/  IMAD.HI.U32 R10, R8, R13, RZ ;  /* 0x0000000d080a7227 */ /* 0x000fc600078e00ff */
[----:B------:R-:W-:-:S05]  /*0370*/  IADD3.X R7, PT, PT, RZ, ~R7, RZ, P0, !PT ;  /* 0x80000007ff077210 */ /* 0x000fca00007fe4ff */
[----:B------:R-:W-:-:S04]  /*0380*/  IMAD.WIDE.U32 R10, P0, R8, R7, R10 ;  /* 0x00000007080a7225 */ /* 0x000fc8000780000a */
[C---:B------:R-:W-:Y:S02]  /*0390*/  IMAD R15, R9.reuse, R7, RZ ;  /* 0x00000007090f7224 */ /* 0x040fe400078e02ff */
[----:B------:R-:W-:-:S04]  /*03a0*/  IMAD.HI.U32 R10, P1, R9, R13, R10 ;  /* 0x0000000d090a7227 */ /* 0x000fc8000782000a */
[----:B------:R-:W-:Y:S01]  /*03b0*/  IMAD.HI.U32 R3, R9, R7, RZ ;  /* 0x0000000709037227 */ /* 0x000fe200078e00ff */
[----:B------:R-:W-:-:S04]  /*03c0*/  IADD3 R11, P2, PT, R15, R10, RZ ;  /* 0x0000000a0f0b7210 */ /* 0x000fc80007f5e0ff */
[----:B------:R-:W-:Y:S01]  /*03d0*/  IADD3.X R3, PT, PT, R3, R9, RZ, P0, !PT ;  /* 0x0000000903037210 */ /* 0x000fe200007fe4ff */
[----:B------:R-:W-:-:S03]  /*03e0*/  IMAD.WIDE.U32 R8, R11, R4, RZ ;  /* 0x000000040b087225 */ /* 0x000fc600078e00ff */
[----:B------:R-:W-:Y:S01]  /*03f0*/  IADD3.X R3, PT, PT, RZ, RZ, R3, P2, P1 ;  /* 0x000000ffff037210 */ /* 0x000fe200017e2403 */
[----:B------:R-:W-:Y:S01]  /*0400*/  IMAD R7, R11, R5, R9 ;  /* 0x000000050b077224 */ /* 0x000fe200078e0209 */
[----:B------:R-:W-:-:S03]  /*0410*/  IADD3 R9, P0, PT, RZ, -R8, RZ ;  /* 0x80000008ff097210 */ /* 0x000fc60007f1e0ff */
[----:B------:R-:W-:Y:S02]  /*0420*/  IMAD R7, R3, R4, R7 ;  /* 0x0000000403077224 */ /* 0x000fe400078e0207 */
[----:B------:R-:W-:-:S04]  /*0430*/  IMAD.HI.U32 R10, R11, R9, RZ ;  /* 0x000000090b0a7227 */ /* 0x000fc800078e00ff */
[----:B------:R-:W-:-:S04]  /*0440*/  IMAD.X R8, RZ, RZ, ~R7, P0 ;  /* 0x000000ffff087224 */ /* 0x000fc800000e0e07 */
[----:B------:R-:W-:-:S04]  /*0450*/  IMAD.WIDE.U32 R10, P0, R11, R8, R10 ;  /* 0x000000080b0a7225 */ /* 0x000fc8000780000a */
[C---:B------:R-:W-:Y:S02]  /*0460*/  IMAD R12, R3.reuse, R8, RZ ;  /* 0x00000008030c7224 */ /* 0x040fe400078e02ff */
[----:B------:R-:W-:-:S04]  /*0470*/  IMAD.HI.U32 R7, P1, R3, R9, R10 ;  /* 0x0000000903077227 */ /* 0x000fc8000782000a */
[----:B------:R-:W-:Y:S01]  /*0480*/  IMAD.HI.U32 R10, R3, R8, RZ ;  /* 0x00000008030a7227 */ /* 0x000fe200078e00ff */
[----:B------:R-:W-:-:S03]  /*0490*/  IADD3 R7, P2, PT, R12, R7, RZ ;  /* 0x000000070c077210 */ /* 0x000fc60007f5e0ff */
[----:B------:R-:W-:Y:S01]  /*04a0*/  IMAD.MOV.U32 R9, RZ, RZ, RZ ;  /* 0x000000ffff097224 */ /* 0x000fe200078e00ff */
[----:B------:R-:W-:Y:S01]  /*04b0*/  IADD3.X R3, PT, PT, R10, R3, RZ, P0, !PT ;  /* 0x000000030a037210 */ /* 0x000fe200007fe4ff */
[----:B------:R-:W-:-:S03]  /*04c0*/  IMAD.HI.U32 R8, R7, R2, RZ ;  /* 0x0000000207087227 */ /* 0x000fc600078e00ff */
[----:B------:R-:W-:Y:S01]  /*04d0*/  IADD3.X R3, PT, PT, RZ, RZ, R3, P2, P1 ;  /* 0x000000ffff037210 */ /* 0x000fe200017e2403 */
[----:B------:R-:W-:-:S04]  /*04e0*/  IMAD.WIDE.U32 R8, RZ, R7, R8 ;  /* 0x00000007ff087225 */ /* 0x000fc800078e0008 */
[----:B------:R-:W-:-:S05]  /*04f0*/  IMAD.HI.U32 R3, P0, R3, R2, R8 ;  /* 0x0000000203037227 */ /* 0x000fca0007800008 */
[----:B------:R-:W-:Y:S02]  /*0500*/  IADD3 R7, P1, PT, RZ, R3, RZ ;  /* 0x00000003ff077210 */ /* 0x000fe40007f3e0ff */
[----:B------:R-:W-:-:S03]  /*0510*/  IADD3.X R3, PT, PT, RZ, RZ, RZ, P0, !PT ;  /* 0x000000ffff037210 */ /* 0x000fc600007fe4ff */
[----:B------:R-:W-:-:S04]  /*0520*/  IMAD.WIDE.U32 R8, R7, R4, RZ ;  /* 0x0000000407087225 */ /* 0x000fc800078e00ff */
[----:B------:R-:W-:Y:S02]  /*0530*/  IMAD.X R3, RZ, RZ, R3, P1 ;  /* 0x000000ffff037224 */ /* 0x000fe400008e0603 */
[----:B------:R-:W-:Y:S01]  /*0540*/  IMAD R7, R7, R5, R9 ;  /* 0x0000000507077224 */ /* 0x000fe200078e0209 */
[----:B------:R-:W-:-:S03]  /*0550*/  IADD3 R9, P1, PT, -R8, R2, RZ ;  /* 0x0000000208097210 */ /* 0x000fc60007f3e1ff */
[-C--:B------:R-:W-:Y:S01]  /*0560*/  IMAD R3, R3, R4.reuse, R7 ;  /* 0x0000000403037224 */ /* 0x080fe200078e0207 */
[----:B------:R-:W-:-:S04]  /*0570*/  ISETP.GE.U32.AND P0, PT, R9, R4, PT ;  /* 0x000000040900720c */ /* 0x000fc80003f06070 */
[----:B------:R-:W-:Y:S02]  /*0580*/  IADD3.X R2, PT, PT, RZ, ~R3, RZ, P1, !PT ;  /* 0x80000003ff027210 */ /* 0x000fe40000ffe4ff */
[----:B------:R-:W-:Y:S02]  /*0590*/  IADD3 R7, P1, PT, R9, -R4, RZ ;  /* 0x8000000409077210 */ /* 0x000fe40007f3e0ff */
[----:B------:R-:W-:-:S03]  /*05a0*/  ISETP.GE.U32.AND.EX P0, PT, R2, R5, PT, P0 ;  /* 0x000000050200720c */ /* 0x000fc60003f06100 */
[----:B------:R-:W-:Y:S01]  /*05b0*/  IMAD.X R8, R2, 0x1, ~R5, P1 ;  /* 0x0000000102087824 */ /* 0x000fe200008e0e05 */
[----:B------:R-:W-:Y:S02]  /*05c0*/  SEL R7, R7, R9, P0 ;  /* 0x0000000907077207 */ /* 0x000fe40000000000 */
[----:B------:R-:W-:Y:S02]  /*05d0*/  ISETP.NE.U32.AND P1, PT, R4, RZ, PT ;  /* 0x000000ff0400720c */ /* 0x000fe40003f25070 */
[----:B------:R-:W-:Y:S02]  /*05e0*/  SEL R8, R8, R2, P0 ;  /* 0x0000000208087207 */ /* 0x000fe40000000000 */
[CC--:B------:R-:W-:Y:S02]  /*05f0*/  ISETP.GE.U32.AND P0, PT, R7.reuse, R4.reuse, PT ;  /* 0x000000040700720c */ /* 0x0c0fe40003f06070 */
[----:B------:R-:W-:Y:S02]  /*0600*/  IADD3 R2, P2, PT, R7, -R4, RZ ;  /* 0x8000000407027210 */ /* 0x000fe40007f5e0ff */
[----:B------:R-:W-:-:S02]  /*0610*/  ISETP.GE.U32.AND.EX P0, PT, R8, R5, PT, P0 ;  /* 0x000000050800720c */ /* 0x000fc40003f06100 */
[----:B------:R-:W-:Y:S02]  /*0620*/  IADD3.X R3, PT, PT, R8, ~R5, RZ, P2, !PT ;  /* 0x8000000508037210 */ /* 0x000fe400017fe4ff */
[----:B------:R-:W-:Y:S01]  /*0630*/  SEL R2, R2, R7, P0 ;  /* 0x0000000702027207 */ /* 0x000fe20000000000 */
[----:B------:R-:W-:Y:S01]  /*0640*/  IMAD.MOV.U32 R7, RZ, RZ, 0x0 ;  /* 0x00000000ff077424 */ /* 0x000fe200078e00ff */
[----:B------:R-:W-:Y:S02]  /*0650*/  ISETP.NE.AND.EX P1, PT, R5, RZ, PT, P1 ;  /* 0x000000ff0500720c */ /* 0x000fe40003f25310 */
[----:B------:R-:W-:Y:S02]  /*0660*/  SEL R3, R3, R8, P0 ;  /* 0x0000000803037207 */ /* 0x000fe40000000000 */
[----:B------:R-:W-:Y:S02]  /*0670*/  SEL R2, R2, 0xffffffff, P1 ;  /* 0xffffffff02027807 */ /* 0x000fe40000800000 */
[----:B------:R-:W-:Y:S01]  /*0680*/  SEL R3, R3, 0xffffffff, P1 ;  /* 0xffffffff03037807 */ /* 0x000fe20000800000 */
[----:B------:R-:W-:Y:S06]  /*0690*/  RET.REL.NODEC R6 `(db_u8_to_double) ;  /* 0xfffffff806587950 */ /* 0x000fec0003c3ffff */
.L_x_13:
        /* <DEDUP_REMOVED lines=14> */
.L_x_51:


//--------------------- .text.build_toeplitz_matrix_negacyclic_double --------------------------
	.section	.text.build_toeplitz_matrix_negacyclic_double,"ax",@progbits
	.align	128
        .global         build_toeplitz_matrix_negacyclic_double
        .type           build_toeplitz_matrix_negacyclic_double,@function
        .size           build_toeplitz_matrix_negacyclic_double,(.L_x_52 - build_toeplitz_matrix_negacyclic_double)
        .other          build_toeplitz_matrix_negacyclic_double,@"STO_CUDA_ENTRY STV_DEFAULT"
build_toeplitz_matrix_negacyclic_double:
.text.build_toeplitz_matrix_negacyclic_double:
[----:B------:R-:W-:Y:S01]  /*0000*/  LDC R1, c[0x0][0x37c] ;  /* 0x0000df00ff017b82 */ /* 0x000fe20000000800 */
[----:B------:R-:W0:Y:S07]  /*0010*/  S2R R0, SR_TID.X ;  /* 0x0000000000007919 */ /* 0x000e2e0000002100 */
[----:B------:R-:W0:Y:S08]  /*0020*/  S2UR UR4, SR_CTAID.X ;  /* 0x00000000000479c3 */ /* 0x000e300000002500 */
[----:B------:R-:W0:Y:S08]  /*0030*/  LDC R13, c[0x0][0x360] ;  /* 0x0000d800ff0d7b82 */ /* 0x000e300000000800 */
[----:B------:R-:W1:Y:S01]  /*0040*/  LDC R6, c[0x0][0x390] ;  /* 0x0000e400ff067b82 */ /* 0x000e620000000800 */
[----:B0-----:R-:W-:-:S05]  /*0050*/  IMAD R13, R13, UR4, R0 ;  /* 0x000000040d0d7c24 */ /* 0x001fca000f8e0200 */
[----:B-1----:R-:W-:-:S13]  /*0060*/  ISETP.GE.U32.AND P0, PT, R13, R6, PT ;  /* 0x000000060d00720c */ /* 0x002fda0003f06070 */
[----:B------:R-:W-:Y:S05]  /*0070*/  @P0 EXIT ;  /* 0x000000000000094d */ /* 0x000fea0003800000 */
[C---:B------:R-:W-:Y:S01]  /*0080*/  ISETP.GE.U32.AND P0, PT, R6.reuse, 0x8, PT ;  /* 0x000000080600780c */ /* 0x040fe20003f06070 */
[----:B------:R-:W0:Y:S01]  /*0090*/  LDCU.64 UR10, c[0x0][0x358] ;  /* 0x00006b00ff0a77ac */ /* 0x000e220008000a00 */
[----:B------:R-:W-:Y:S01]  /*00a0*/  IADD3 R11, PT, PT, -R13, R6, RZ ;  /* 0x000000060d0b7210 */ /* 0x000fe20007ffe1ff */
[----:B------:R-:W-:Y:S01]  /*00b0*/  IMAD.MOV.U32 R0, RZ, RZ, RZ ;  /* 0x000000ffff007224 */ /* 0x000fe200078e00ff */
[----:B------:R-:W-:Y:S01]  /*00c0*/  LOP3.LUT R14, R6, 0x7, RZ, 0xc0, !PT ;  /* 0x00000007060e7812 */ /* 0x000fe200078ec0ff */
[----:B------:R-:W1:Y:S01]  /*00d0*/  LDCU.64 UR6, c[0x0][0x398] ;  /* 0x00007300ff0677ac */ /* 0x000e620008000a00 */
[----:B------:R-:W-:-:S07]  /*00e0*/  UMOV UR4, URZ ;  /* 0x000000ff00047c82 */ /* 0x000fce0008000000 */
[----:B------:R-:W-:Y:S05]  /*00f0*/  @!P0 BRA `(.L_x_14) ;  /* 0x0000001000f48947 */ /* 0x000fea0003800000 */
[----:B------:R-:W2:Y:S01]  /*0100*/  LDC.64 R4, c[0x0][0x388] ;  /* 0x0000e200ff047b82 */ /* 0x000ea20000000a00 */
[----:B------:R-:W-:Y:S01]  /*0110*/  LOP3.LUT R0, R6, 0xfffffff8, RZ, 0xc0, !PT ;  /* 0xfffffff806007812 */ /* 0x000fe200078ec0ff */
[C---:B------:R-:W-:Y:S01]  /*0120*/  IMAD R19, R13.reuse, R6, 0x3 ;  /* 0x000000030d137424 */ /* 0x040fe200078e0206 */
[----:B------:R-:W-:Y:S01]  /*0130*/  IADD3 R17, PT, PT, -R13, 0x3, RZ ;  /* 0x000000030d117810 */ /* 0x000fe20007ffe1ff */
[----:B------:R-:W3:Y:S01]  /*0140*/  LDCU UR9, c[0x0][0x39c] ;  /* 0x00007380ff0977ac */ /* 0x000ee20008000800 */
[----:B------:R-:W-:-:S03]  /*0150*/  MOV R15, R11 ;  /* 0x0000000b000f7202 */ /* 0x000fc60000000f00 */
[----:B------:R-:W4:Y:S01]  /*0160*/  LDC.64 R2, c[0x0][0x380] ;  /* 0x0000e000ff027b82 */ /* 0x000f220000000a00 */
[----:B------:R-:W0:Y:S01]  /*0170*/  LDCU UR12, c[0x0][0x398] ;  /* 0x00007300ff0c77ac */ /* 0x000e220008000800 */
[----:B------:R-:W-:-:S05]  /*0180*/  UMOV UR5, 0x3 ;  /* 0x0000000300057882 */ /* 0x000fca0000000000 */
.L_x_31:
[----:B------:R-:W-:-:S06]  /*0190*/  UIADD3 UR8, UPT, UPT, UR5, -0x3, URZ ;  /* 0xfffffffd05087890 */ /* 0x000fcc000fffe0ff */
[----:B------:R-:W-:-:S13]  /*01a0*/  ISETP.LE.U32.AND P0, PT, R13, UR8, PT ;  /* 0x000000080d007c0c */ /* 0x000fda000bf03070 */
[----:B0-----:R-:W-:Y:S02]  /*01b0*/  @P0 VIADD R7, R17, 0xfffffffd ;  /* 0xfffffffd11070836 */ /* 0x001fe40000000000 */
[----:B----4-:R-:W-:-:S04]  /*01c0*/  @!P0 IMAD.WIDE.U32 R8, R15, 0x4, R2 ;  /* 0x000000040f088825 */ /* 0x010fc800078e0002 */
[----:B------:R-:W-:Y:S02]  /*01d0*/  @P0 IMAD.WIDE.U32 R6, R7, 0x4, R2 ;  /* 0x0000000407060825 */ /* 0x000fe400078e0002 */
[----:B0-----:R-:W4:Y:S04]  /*01e0*/  @!P0 LDG.E.CONSTANT R8, desc[UR10][R8.64] ;  /* 0x0000000a08088981 */ /* 0x001f28000c1e9900 */
[----:B------:R0:W5:Y:S01]  /*01f0*/  @P0 LDG.E.CONSTANT R10, desc[UR10][R6.64] ;  /* 0x0000000a060a0981 */ /* 0x000162000c1e9900 */
[----:B---3--:R-:W-:Y:S01]  /*0200*/  UISETP.NE.AND.EX UP0, UPT, UR9, URZ, UPT, !UPT ;  /* 0x000000ff0900728c */ /* 0x008fe2000bf053f0 */
[----:B----4-:R-:W-:-:S08]  /*0210*/  @!P0 IADD3 R10, PT, PT, -R8, RZ, RZ ;  /* 0x000000ff080a8210 */ /* 0x010fd00007ffe1ff */
[----:B0-----:R-:W-:Y:S05]  /*0220*/  BRA.U UP0, `(.L_x_15) ;  /* 0x0000000100507547 */ /* 0x001fea000b800000 */
[----:B------:R-:W0:Y:S01]  /*0230*/  I2F.U32.RP R8, UR12 ;  /* 0x0000000c00087d06 */ /* 0x000e220008209000 */
[----:B------:R-:W-:-:S07]  /*0240*/  ISETP.NE.U32.AND P1, PT, RZ, UR12, PT ;  /* 0x0000000cff007c0c */ /* 0x000fce000bf25070 */
[----:B0-----:R-:W0:Y:S02]  /*0250*/  MUFU.RCP R8, R8 ;  /* 0x0000000800087308 */ /* 0x001e240000001000 */
[----:B0-----:R-:W-:-:S06]  /*0260*/  VIADD R6, R8, 0xffffffe ;  /* 0x0ffffffe08067836 */ /* 0x001fcc0000000000 */
[----:B------:R0:W3:Y:S02]  /*0270*/  F2I.FTZ.U32.TRUNC.NTZ R7, R6 ;  /* 0x0000000600077305 */ /* 0x0000e4000021f000 */
[----:B0-----:R-:W-:Y:S01]  /*0280*/  IMAD.MOV.U32 R6, RZ, RZ, RZ ;  /* 0x000000ffff067224 */ /* 0x001fe200078e00ff */
[----:B---3--:R-:W-:-:S05]  /*0290*/  IADD3 R9, PT, PT, RZ, -R7, RZ ;  /* 0x80000007ff097210 */ /* 0x008fca0007ffe0ff */
[----:B------:R-:W-:-:S04]  /*02a0*/  IMAD R9, R9, UR12, RZ ;  /* 0x0000000c09097c24 */ /* 0x000fc8000f8e02ff */
[----:B------:R-:W-:-:S06]  /*02b0*/  IMAD.HI.U32 R7, R7, R9, R6 ;  /* 0x0000000907077227 */ /* 0x000fcc00078e0006 */
[----:B-----5:R-:W-:-:S05]  /*02c0*/  IMAD.HI.U32 R7, R7, R10, RZ ;  /* 0x0000000a07077227 */ /* 0x020fca00078e00ff */
[----:B------:R-:W-:-:S05]  /*02d0*/  IADD3 R7, PT, PT, -R7, RZ, RZ ;  /* 0x000000ff07077210 */ /* 0x000fca0007ffe1ff */
[----:B------:R-:W-:Y:S02]  /*02e0*/  IMAD R10, R7, UR12, R10 ;  /* 0x0000000c070a7c24 */ /* 0x000fe4000f8e020a */
[----:B------:R-:W-:-:S03]  /*02f0*/  HFMA2 R7, -RZ, RZ, 0, 0 ;  /* 0x00000000ff077431 */ /* 0x000fc600000001ff */
[----:B------:R-:W-:-:S13]  /*0300*/  ISETP.GE.U32.AND P0, PT, R10, UR12, PT ;  /* 0x0000000c0a007c0c */ /* 0x000fda000bf06070 */
[----:B------:R-:W-:-:S05]  /*0310*/  @P0 VIADD R10, R10, -UR12 ;  /* 0x8000000c0a0a0c36 */ /* 0x000fca0008000000 */
[----:B------:R-:W-:-:S13]  /*0320*/  ISETP.GE.U32.AND P0, PT, R10, UR12, PT ;  /* 0x0000000c0a007c0c */ /* 0x000fda000bf06070 */
[----:B------:R-:W-:Y:S02]  /*0330*/  @P0 IADD3 R10, PT, PT, R10, -UR12, RZ ;  /* 0x8000000c0a0a0c10 */ /* 0x000fe4000fffe0ff */
[----:B------:R-:W-:-:S05]  /*0340*/  @!P1 LOP3.LUT R10, RZ, UR12, RZ, 0x33, !PT ;  /* 0x0000000cff0a9c12 */ /* 0x000fca000f8e33ff */
[----:B------:R-:W-:Y:S01]  /*0350*/  IMAD.MOV.U32 R6, RZ, RZ, R10 ;  /* 0x000000ffff067224 */ /* 0x000fe200078e000a */
[----:B------:R-:W-:Y:S06]  /*0360*/  BRA `(.L_x_16) ;  /* 0x0000000000107947 */ /* 0x000fec0003800000 */
.L_x_15:
[----:B------:R-:W-:-:S07]  /*0370*/  MOV R12, 0x390 ;  /* 0x00000390000c7802 */ /* 0x000fce0000000f00 */
[----:B-12--5:R-:W-:Y:S05]  /*0380*/  CALL.REL.NOINC `($__internal_3_$__cuda_sm20_rem_u64) ;  /* 0x00000024002c7944 */ /* 0x026fea0003c00000 */
[----:B------:R-:W-:Y:S01]  /*0390*/  IMAD.MOV.U32 R6, RZ, RZ, R8 ;  /* 0x000000ffff067224 */ /* 0x000fe200078e0008 */
[----:B------:R-:W-:-:S07]  /*03a0*/  MOV R7, R9 ;  /* 0x0000000900077202 */ /* 0x000fce0000000f00 */
.L_x_16:
[----:B------:R-:W-:-:S06]  /*03b0*/  UIADD3 UR8, UPT, UPT, UR5, -0x2, URZ ;  /* 0xfffffffe05087890 */ /* 0x000fcc000fffe0ff */
[----:B------:R-:W-:-:S13]  /*03c0*/  ISETP.LE.U32.AND P0, PT, R13, UR8, PT ;  /* 0x000000080d007c0c */ /* 0x000fda000bf03070 */
[----:B------:R-:W-:Y:S01]  /*03d0*/  @!P0 IADD3 R23, PT, PT, R15, 0x1, RZ ;  /* 0x000000010f178810 */ /* 0x000fe20007ffe0ff */
[----:B------:R-:W-:-:S04]  /*03e0*/  @P0 VIADD R21, R17, 0xfffffffe ;  /* 0xfffffffe11150836 */ /* 0x000fc80000000000 */
[----:B------:R-:W-:-:S04]  /*03f0*/  @!P0 IMAD.WIDE.U32 R22, R23, 0x4, R2 ;  /* 0x0000000417168825 */ /* 0x000fc800078e0002 */
[----:B------:R-:W-:Y:S02]  /*0400*/  @P0 IMAD.WIDE.U32 R20, R21, 0x4, R2 ;  /* 0x0000000415140825 */ /* 0x000fe400078e0002 */
[----:B------:R-:W3:Y:S04]  /*0410*/  @!P0 LDG.E.CONSTANT R22, desc[UR10][R22.64] ;  /* 0x0000000a16168981 */ /* 0x000ee8000c1e9900 */
[----:B------:R0:W5:Y:S01]  /*0420*/  @P0 LDG.E.CONSTANT R10, desc[UR10][R20.64] ;  /* 0x0000000a140a0981 */ /* 0x000162000c1e9900 */
[----:B------:R-:W4:Y:S01]  /*0430*/  I2F.F64.U64 R6, R6 ;  /* 0x0000000600067312 */ /* 0x000f220000301800 */
[----:B------:R-:W-:-:S04]  /*0440*/  VIADD R9, R19, 0xfffffffd ;  /* 0xfffffffd13097836 */ /* 0x000fc80000000000 */
[----:B--2---:R-:W-:Y:S01]  /*0450*/  IMAD.WIDE.U32 R8, R9, 0x8, R4 ;  /* 0x0000000809087825 */ /* 0x004fe200078e0004 */
[----:B------:R-:W-:-:S04]  /*0460*/  UISETP.NE.AND.EX UP0, UPT, UR9, URZ, UPT, !UPT ;  /* 0x000000ff0900728c */ /* 0x000fc8000bf053f0 */
[----:B----4-:R0:W-:Y:S01]  /*0470*/  STG.E.64 desc[UR10][R8.64], R6 ;  /* 0x0000000608007986 */ /* 0x0101e2000c101b0a */
[----:B---3--:R-:W-:-:S04]  /*0480*/  @!P0 IADD3 R10, PT, PT, -R22, RZ, RZ ;  /* 0x000000ff160a8210 */ /* 0x008fc80007ffe1ff */
[----:B0-----:R-:W-:Y:S05]  /*0490*/  BRA.U UP0, `(.L_x_17) ;  /* 0x00000001004c7547 */ /* 0x001fea000b800000 */
[----:B------:R-:W0:Y:S01]  /*04a0*/  I2F.U32.RP R8, UR12 ;  /* 0x0000000c00087d06 */ /* 0x000e220008209000 */
[----:B------:R-:W-:Y:S01]  /*04b0*/  IMAD.MOV.U32 R6, RZ, RZ, RZ ;  /* 0x000000ffff067224 */ /* 0x000fe200078e00ff */
[----:B------:R-:W-:-:S06]  /*04c0*/  ISETP.NE.U32.AND P1, PT, RZ, UR12, PT ;  /* 0x0000000cff007c0c */ /* 0x000fcc000bf25070 */
[----:B0-----:R-:W0:Y:S02]  /*04d0*/  MUFU.RCP R8, R8 ;  /* 0x0000000800087308 */ /* 0x001e240000001000 */
[----:B0-----:R-:W-:-:S06]  /*04e0*/  VIADD R9, R8, 0xffffffe ;  /* 0x0ffffffe08097836 */ /* 0x001fcc0000000000 */
[----:B------:R-:W0:Y:S02]  /*04f0*/  F2I.FTZ.U32.TRUNC.NTZ R7, R9 ;  /* 0x0000000900077305 */ /* 0x000e24000021f000 */
[----:B0-----:R-:W-:-:S05]  /*0500*/  IADD3 R21, PT, PT, RZ, -R7, RZ ;  /* 0x80000007ff157210 */ /* 0x001fca0007ffe0ff */
[----:B------:R-:W-:-:S04]  /*0510*/  IMAD R21, R21, UR12, RZ ;  /* 0x0000000c15157c24 */ /* 0x000fc8000f8e02ff */
[----:B------:R-:W-:-:S06]  /*0520*/  IMAD.HI.U32 R21, R7, R21, R6 ;  /* 0x0000001507157227 */ /* 0x000fcc00078e0006 */
[----:B-----5:R-:W-:-:S05]  /*0530*/  IMAD.HI.U32 R6, R21, R10, RZ ;  /* 0x0000000a15067227 */ /* 0x020fca00078e00ff */
[----:B------:R-:W-:-:S05]  /*0540*/  IADD3 R7, PT, PT, -R6, RZ, RZ ;  /* 0x000000ff06077210 */ /* 0x000fca0007ffe1ff */
[----:B------:R-:W-:Y:S02]  /*0550*/  IMAD R6, R7, UR12, R10 ;  /* 0x0000000c07067c24 */ /* 0x000fe4000f8e020a */
[----:B------:R-:W-:-:S03]  /*0560*/  IMAD.MOV.U32 R7, RZ, RZ, RZ ;  /* 0x000000ffff077224 */ /* 0x000fc600078e00ff */
[----:B------:R-:W-:-:S13]  /*0570*/  ISETP.GE.U32.AND P0, PT, R6, UR12, PT ;  /* 0x0000000c06007c0c */ /* 0x000fda000bf06070 */
[----:B------:R-:W-:-:S05]  /*0580*/  @P0 VIADD R6, R6, -UR12 ;  /* 0x8000000c06060c36 */ /* 0x000fca0008000000 */
[----:B------:R-:W-:-:S13]  /*0590*/  ISETP.GE.U32.AND P0, PT, R6, UR12, PT ;  /* 0x0000000c06007c0c */ /* 0x000fda000bf06070 */
[----:B------:R-:W-:Y:S02]  /*05a0*/  @P0 IADD3 R6, PT, PT, R6, -UR12, RZ ;  /* 0x8000000c06060c10 */ /* 0x000fe4000fffe0ff */
[----:B------:R-:W-:Y:S01]  /*05b0*/  @!P1 LOP3.LUT R6, RZ, UR12, RZ, 0x33, !PT ;  /* 0x0000000cff069c12 */ /* 0x000fe2000f8e33ff */
[----:B------:R-:W-:Y:S06]  /*05c0*/  BRA `(.L_x_18) ;  /* 0x0000000000107947 */ /* 0x000fec0003800000 */
.L_x_17:
[----:B------:R-:W-:-:S07]  /*05d0*/  MOV R12, 0x5f0 ;  /* 0x000005f0000c7802 */ /* 0x000fce0000000f00 */
[----:B-1---5:R-:W-:Y:S05]  /*05e0*/  CALL.REL.NOINC `($__internal_3_$__cuda_sm20_rem_u64) ;  /* 0x0000002000947944 */ /* 0x022fea0003c00000 */
[----:B------:R-:W-:Y:S01]  /*05f0*/  MOV R6, R8 ;  /* 0x0000000800067202 */ /* 0x000fe20000000f00 */
[----:B------:R-:W-:-:S07]  /*0600*/  IMAD.MOV.U32 R7, RZ, RZ, R9 ;  /* 0x000000ffff077224 */ /* 0x000fce00078e0009 */
.L_x_18:
[----:B------:R-:W-:-:S06]  /*0610*/  UIADD3 UR8, UPT, UPT, UR5, -0x1, URZ ;  /* 0xffffffff05087890 */ /* 0x000fcc000fffe0ff */
[----:B------:R-:W-:-:S13]  /*0620*/  ISETP.LE.U32.AND P0, PT, R13, UR8, PT ;  /* 0x000000080d007c0c */ /* 0x000fda000bf03070 */
[----:B------:R-:W-:Y:S01]  /*0630*/  @P0 IADD3 R21, PT, PT, R17, -0x1, RZ ;  /* 0xffffffff11150810 */ /* 0x000fe20007ffe0ff */
[----:B------:R-:W-:-:S04]  /*0640*/  @!P0 VIADD R23, R15, 0x2 ;  /* 0x000000020f178836 */ /* 0x000fc80000000000 */
[----:B------:R-:W-:-:S04]  /*0650*/  @!P0 IMAD.WIDE.U32 R22, R23, 0x4, R2 ;  /* 0x0000000417168825 */ /* 0x000fc800078e0002 */
[----:B------:R-:W-:Y:S02]  /*0660*/  @P0 IMAD.WIDE.U32 R20, R21, 0x4, R2 ;  /* 0x0000000415140825 */ /* 0x000fe400078e0002 */
[----:B------:R-:W2:Y:S04]  /*0670*/  @!P0 LDG.E.CONSTANT R22, desc[UR10][R22.64] ;  /* 0x0000000a16168981 */ /* 0x000ea8000c1e9900 */
[----:B------:R0:W5:Y:S01]  /*0680*/  @P0 LDG.E.CONSTANT R10, desc[UR10][R20.64] ;  /* 0x0000000a140a0981 */ /* 0x000162000c1e9900 */
[----:B------:R-:W3:Y:S01]  /*0690*/  I2F.F64.U64 R6, R6 ;  /* 0x0000000600067312 */ /* 0x000ee20000301800 */
[----:B------:R-:W-:-:S05]  /*06a0*/  IADD3 R9, PT, PT, R19, -0x2, RZ ;  /* 0xfffffffe13097810 */ /* 0x000fca0007ffe0ff */
[----:B------:R-:W-:-:S05]  /*06b0*/  IMAD.WIDE.U32 R8, R9, 0x8, R4 ;  /* 0x0000000809087825 */ /* 0x000fca00078e0004 */
[----:B---3--:R0:W-:Y:S01]  /*06c0*/  STG.E.64 desc[UR10][R8.64], R6 ;  /* 0x0000000608007986 */ /* 0x0081e2000c101b0a */
[----:B------:R-:W-:Y:S01]  /*06d0*/  UISETP.NE.AND.EX UP0, UPT, UR9, URZ, UPT, !UPT ;  /* 0x000000ff0900728c */ /* 0x000fe2000bf053f0 */
[----:B--2---:R-:W-:-:S08]  /*06e0*/  @!P0 IMAD.MOV R10, RZ, RZ, -R22 ;  /* 0x000000ffff0a8224 */ /* 0x004fd000078e0a16 */
[----:B0-----:R-:W-:Y:S05]  /*06f0*/  BRA.U UP0, `(.L_x_19) ;  /* 0x00000001004c7547 */ /* 0x001fea000b800000 */
[----:B------:R-:W0:Y:S01]  /*0700*/  I2F.U32.RP R8, UR12 ;  /* 0x0000000c00087d06 */ /* 0x000e220008209000 */
[----:B------:R-:W-:Y:S01]  /*0710*/  HFMA2 R6, -RZ, RZ, 0, 0 ;  /* 0x00000000ff067431 */ /* 0x000fe200000001ff */
[----:B------:R-:W-:-:S06]  /*0720*/  ISETP.NE.U32.AND P1, PT, RZ, UR12, PT ;  /* 0x0000000cff007c0c */ /* 0x000fcc000bf25070 */
[----:B0-----:R-:W0:Y:S02]  /*0730*/  MUFU.RCP R8, R8 ;  /* 0x0000000800087308 */ /* 0x001e240000001000 */
[----:B0-----:R-:W-:-:S06]  /*0740*/  IADD3 R9, PT, PT, R8, 0xffffffe, RZ ;  /* 0x0ffffffe08097810 */ /* 0x001fcc0007ffe0ff */
[----:B------:R-:W0:Y:S02]  /*0750*/  F2I.FTZ.U32.TRUNC.NTZ R7, R9 ;  /* 0x0000000900077305 */ /* 0x000e24000021f000 */
[----:B0-----:R-:W-:-:S04]  /*0760*/  IMAD.MOV R21, RZ, RZ, -R7 ;  /* 0x000000ffff157224 */ /* 0x001fc800078e0a07 */
[----:B------:R-:W-:-:S04]  /*0770*/  IMAD R21, R21, UR12, RZ ;  /* 0x0000000c15157c24 */ /* 0x000fc8000f8e02ff */
[----:B------:R-:W-:-:S06]  /*0780*/  IMAD.HI.U32 R21, R7, R21, R6 ;  /* 0x0000001507157227 */ /* 0x000fcc00078e0006 */
[----:B-----5:R-:W-:-:S04]  /*0790*/  IMAD.HI.U32 R6, R21, R10, RZ ;  /* 0x0000000a15067227 */ /* 0x020fc800078e00ff */
[----:B------:R-:W-:-:S04]  /*07a0*/  IMAD.MOV R7, RZ, RZ, -R6 ;  /* 0x000000ffff077224 */ /* 0x000fc800078e0a06 */
[----:B------:R-:W-:Y:S01]  /*07b0*/  IMAD R6, R7, UR12, R10 ;  /* 0x0000000c07067c24 */ /* 0x000fe2000f8e020a */
[----:B------:R-:W-:-:S04]  /*07c0*/  MOV R7, RZ ;  /* 0x000000ff00077202 */ /* 0x000fc80000000f00 */
[----:B------:R-:W-:-:S13]  /*07d0*/  ISETP.GE.U32.AND P0, PT, R6, UR12, PT ;  /* 0x0000000c06007c0c */ /* 0x000fda000bf06070 */
[----:B------:R-:W-:-:S04]  /*07e0*/  @P0 IADD3 R6, PT, PT, R6, -UR12, RZ ;  /* 0x8000000c06060c10 */ /* 0x000fc8000fffe0ff */
[----:B------:R-:W-:-:S13]  /*07f0*/  ISETP.GE.U32.AND P0, PT, R6, UR12, PT ;  /* 0x0000000c06007c0c */ /* 0x000fda000bf06070 */
[----:B------:R-:W-:Y:S01]  /*0800*/  @P0 VIADD R6, R6, -UR12 ;  /* 0x8000000c06060c36 */ /* 0x000fe20008000000 */
[----:B------:R-:W-:Y:S01]  /*0810*/  @!P1 LOP3.LUT R6, RZ, UR12, RZ, 0x33, !PT ;  /* 0x0000000cff069c12 */ /* 0x000fe2000f8e33ff */
[----:B------:R-:W-:Y:S06]  /*0820*/  BRA `(.L_x_20) ;  /* 0x0000000000107947 */ /* 0x000fec0003800000 */
.L_x_19:
[----:B------:R-:W-:-:S07]  /*0830*/  MOV R12, 0x850 ;  /* 0x00000850000c7802 */ /* 0x000fce0000000f00 */
[----:B-1---5:R-:W-:Y:S05]  /*0840*/  CALL.REL.NOINC `($__internal_3_$__cuda_sm20_rem_u64) ;  /* 0x0000001c00fc7944 */ /* 0x022fea0003c00000 */
[----:B------:R-:W-:Y:S01]  /*0850*/  IMAD.MOV.U32 R6, RZ, RZ, R8 ;  /* 0x000000ffff067224 */ /* 0x000fe200078e0008 */
[----:B------:R-:W-:-:S07]  /*0860*/  MOV R7, R9 ;  /* 0x0000000900077202 */ /* 0x000fce0000000f00 */
.L_x_20:
[----:B------:R-:W-:-:S13]  /*0870*/  ISETP.LE.U32.AND P0, PT, R13, UR5, PT ;  /* 0x000000050d007c0c */ /* 0x000fda000bf03070 */
[----:B------:R-:W-:Y:S02]  /*0880*/  @!P0 VIADD R23, R15, 0x3 ;  /* 0x000000030f178836 */ /* 0x000fe40000000000 */
[----:B------:R-:W-:-:S04]  /*0890*/  @P0 IMAD.WIDE.U32 R20, R17, 0x4, R2 ;  /* 0x0000000411140825 */ /* 0x000fc800078e0002 */
[----:B------:R-:W-:Y:S01]  /*08a0*/  @!P0 IMAD.WIDE.U32 R22, R23, 0x4, R2 ;  /* 0x0000000417168825 */ /* 0x000fe200078e0002 */
[----:B------:R0:W5:Y:S05]  /*08b0*/  @P0 LDG.E.CONSTANT R10, desc[UR10][R20.64] ;  /* 0x0000000a140a0981 */ /* 0x00016a000c1e9900 */
[----:B------:R-:W2:Y:S01]  /*08c0*/  @!P0 LDG.E.CONSTANT R22, desc[UR10][R22.64] ;  /* 0x0000000a16168981 */ /* 0x000ea2000c1e9900 */
[----:B------:R-:W3:Y:S01]  /*08d0*/  I2F.F64.U64 R6, R6 ;  /* 0x0000000600067312 */ /* 0x000ee20000301800 */
[----:B------:R-:W-:Y:S01]  /*08e0*/  IADD3 R9, PT, PT, R19, -0x1, RZ ;  /* 0xffffffff13097810 */ /* 0x000fe20007ffe0ff */
[----:B------:R-:W-:-:S04]  /*08f0*/  UISETP.NE.AND.EX UP0, UPT, UR9, URZ, UPT, !UPT ;  /* 0x000000ff0900728c */ /* 0x000fc8000bf053f0 */
[----:B------:R-:W-:-:S05]  /*0900*/  IMAD.WIDE.U32 R8, R9, 0x8, R4 ;  /* 0x0000000809087825 */ /* 0x000fca00078e0004 */
[----:B---3--:R0:W-:Y:S01]  /*0910*/  STG.E.64 desc[UR10][R8.64], R6 ;  /* 0x0000000608007986 */ /* 0x0081e2000c101b0a */
[----:B--2---:R-:W-:Y:S01]  /*0920*/  @!P0 IMAD.MOV R10, RZ, RZ, -R22 ;  /* 0x000000ffff0a8224 */ /* 0x004fe200078e0a16 */
[----:B0-----:R-:W-:Y:S06]  /*0930*/  BRA.U UP0, `(.L_x_21) ;  /* 0x00000001004c7547 */ /* 0x001fec000b800000 */
        /* <DEDUP_REMOVED lines=19> */
.L_x_21:
[----:B------:R-:W-:-:S07]  /*0a70*/  MOV R12, 0xa90 ;  /* 0x00000a90000c7802 */ /* 0x000fce0000000f00 */
[----:B-1---5:R-:W-:Y:S05]  /*0a80*/  CALL.REL.NOINC `($__internal_3_$__cuda_sm20_rem_u64) ;  /* 0x0000001c006c7944 */ /* 0x022fea0003c00000 */
[----:B------:R-:W-:Y:S01]  /*0a90*/  IMAD.MOV.U32 R6, RZ, RZ, R8 ;  /* 0x000000ffff067224 */ /* 0x000fe200078e0008 */
[----:B------:R-:W-:-:S07]  /*0aa0*/  MOV R7, R9 ;  /* 0x0000000900077202 */ /* 0x000fce0000000f00 */
.L_x_22:
[----:B------:R-:W-:-:S06]  /*0ab0*/  UIADD3 UR8, UPT, UPT, UR5, 0x1, URZ ;  /* 0x0000000105087890 */ /* 0x000fcc000fffe0ff */
[----:B------:R-:W-:-:S13]  /*0ac0*/  ISETP.LE.U32.AND P0, PT, R13, UR8, PT ;  /* 0x000000080d007c0c */ /* 0x000fda000bf03070 */
[----:B------:R-:W-:Y:S01]  /*0ad0*/  @!P0 IADD3 R23, PT, PT, R15, 0x4, RZ ;  /* 0x000000040f178810 */ /* 0x000fe20007ffe0ff */
[----:B------:R-:W-:-:S04]  /*0ae0*/  @P0 VIADD R21, R17, 0x1 ;  /* 0x0000000111150836 */ /* 0x000fc80000000000 */
[----:B------:R-:W-:-:S04]  /*0af0*/  @!P0 IMAD.WIDE.U32 R22, R23, 0x4, R2 ;  /* 0x0000000417168825 */ /* 0x000fc800078e0002 */
[----:B------:R-:W-:Y:S02]  /*0b00*/  @P0 IMAD.WIDE.U32 R20, R21, 0x4, R2 ;  /* 0x0000000415140825 */ /* 0x000fe400078e0002 */
[----:B------:R-:W2:Y:S04]  /*0b10*/  @!P0 LDG.E.CONSTANT R22, desc[UR10][R22.64] ;  /* 0x0000000a16168981 */ /* 0x000ea8000c1e9900 */
[----:B------:R0:W5:Y:S01]  /*0b20*/  @P0 LDG.E.CONSTANT R10, desc[UR10][R20.64] ;  /* 0x0000000a140a0981 */ /* 0x000162000c1e9900 */
[----:B------:R-:W3:Y:S01]  /*0b30*/  I2F.F64.U64 R6, R6 ;  /* 0x0000000600067312 */ /* 0x000ee20000301800 */
[----:B------:R-:W-:Y:S01]  /*0b40*/  IMAD.WIDE.U32 R8, R19, 0x8, R4 ;  /* 0x0000000813087825 */ /* 0x000fe200078e0004 */
[----:B------:R-:W-:-:S04]  /*0b50*/  UISETP.NE.AND.EX UP0, UPT, UR9, URZ, UPT, !UPT ;  /* 0x000000ff0900728c */ /* 0x000fc8000bf053f0 */
[----:B---3--:R0:W-:Y:S01]  /*0b60*/  STG.E.64 desc[UR10][R8.64], R6 ;  /* 0x0000000608007986 */ /* 0x0081e2000c101b0a */
[----:B--2---:R-:W-:-:S04]  /*0b70*/  @!P0 IMAD.MOV R10, RZ, RZ, -R22 ;  /* 0x000000ffff0a8224 */ /* 0x004fc800078e0a16 */
        /* <DEDUP_REMOVED lines=20> */
.L_x_23:
[----:B------:R-:W-:-:S07]  /*0cc0*/  MOV R12, 0xce0 ;  /* 0x00000ce0000c7802 */ /* 0x000fce0000000f00 */
[----:B-1---5:R-:W-:Y:S05]  /*0cd0*/  CALL.REL.NOINC `($__internal_3_$__cuda_sm20_rem_u64) ;  /* 0x0000001800d87944 */ /* 0x022fea0003c00000 */
[----:B------:R-:W-:Y:S01]  /*0ce0*/  IMAD.MOV.U32 R6, RZ, RZ, R8 ;  /* 0x000000ffff067224 */ /* 0x000fe200078e0008 */
[----:B------:R-:W-:-:S07]  /*0cf0*/  MOV R7, R9 ;  /* 0x0000000900077202 */ /* 0x000fce0000000f00 */
.L_x_24:
        /* <DEDUP_REMOVED lines=9> */
[----:B------:R-:W-:-:S04]  /*0d90*/  VIADD R9, R19, 0x1 ;  /* 0x0000000113097836 */ /* 0x000fc80000000000 */
[----:B------:R-:W-:Y:S01]  /*0da0*/  IMAD.WIDE.U32 R8, R9, 0x8, R4 ;  /* 0x0000000809087825 */ /* 0x000fe200078e0004 */
[----:B------:R-:W-:-:S04]  /*0db0*/  UISETP.NE.AND.EX UP0, UPT, UR9, URZ, UPT, !UPT ;  /* 0x000000ff0900728c */ /* 0x000fc8000bf053f0 */
[----:B---3--:R0:W-:Y:S01]  /*0dc0*/  STG.E.64 desc[UR10][R8.64], R6 ;  /* 0x0000000608007986 */ /* 0x0081e2000c101b0a */
[----:B--2---:R-:W-:-:S04]  /*0dd0*/  @!P0 IADD3 R10, PT, PT, -R22, RZ, RZ ;  /* 0x000000ff160a8210 */ /* 0x004fc80007ffe1ff */
        /* <DEDUP_REMOVED lines=20> */
.L_x_25:
[----:B------:R-:W-:-:S07]  /*0f20*/  MOV R12, 0xf40 ;  /* 0x00000f40000c7802 */ /* 0x000fce0000000f00 */
[----:B-1---5:R-:W-:Y:S05]  /*0f30*/  CALL.REL.NOINC `($__internal_3_$__cuda_sm20_rem_u64) ;  /* 0x0000001800407944 */ /* 0x022fea0003c00000 */
[----:B------:R-:W-:Y:S01]  /*0f40*/  MOV R6, R8 ;  /* 0x0000000800067202 */ /* 0x000fe20000000f00 */
[----:B------:R-:W-:-:S07]  /*0f50*/  IMAD.MOV.U32 R7, RZ, RZ, R9 ;  /* 0x000000ffff077224 */ /* 0x000fce00078e0009 */
.L_x_26:
[----:B------:R-:W-:-:S06]  /*0f60*/  UIADD3 UR8, UPT, UPT, UR5, 0x3, URZ ;  /* 0x0000000305087890 */ /* 0x000fcc000fffe0ff */
[----:B------:R-:W-:-:S13]  /*0f70*/  ISETP.LE.U32.AND P0, PT, R13, UR8, PT ;  /* 0x000000080d007c0c */ /* 0x000fda000bf03070 */
[----:B------:R-:W-:Y:S01]  /*0f80*/  @P0 IADD3 R21, PT, PT, R17, 0x3, RZ ;  /* 0x0000000311150810 */ /* 0x000fe20007ffe0ff */
[----:B------:R-:W-:-:S04]  /*0f90*/  @!P0 VIADD R23, R15, 0x6 ;  /* 0x000000060f178836 */ /* 0x000fc80000000000 */
[----:B------:R-:W-:-:S04]  /*0fa0*/  @!P0 IMAD.WIDE.U32 R22, R23, 0x4, R2 ;  /* 0x0000000417168825 */ /* 0x000fc800078e0002 */
[----:B------:R-:W-:Y:S02]  /*0fb0*/  @P0 IMAD.WIDE.U32 R20, R21, 0x4, R2 ;  /* 0x0000000415140825 */ /* 0x000fe400078e0002 */
[----:B------:R-:W2:Y:S04]  /*0fc0*/  @!P0 LDG.E.CONSTANT R22, desc[UR10][R22.64] ;  /* 0x0000000a16168981 */ /* 0x000ea8000c1e9900 */
[----:B------:R0:W5:Y:S01]  /*0fd0*/  @P0 LDG.E.CONSTANT R10, desc[UR10][R20.64] ;  /* 0x0000000a140a0981 */ /* 0x000162000c1e9900 */
[----:B------:R-:W3:Y:S01]  /*0fe0*/  I2F.F64.U64 R6, R6 ;  /* 0x0000000600067312 */ /* 0x000ee20000301800 */
[----:B------:R-:W-:-:S05]  /*0ff0*/  IADD3 R9, PT, PT, R19, 0x2, RZ ;  /* 0x0000000213097810 */ /* 0x000fca0007ffe0ff */
        /* <DEDUP_REMOVED lines=24> */
.L_x_27:
[----:B------:R-:W-:-:S07]  /*1180*/  MOV R12, 0x11a0 ;  /* 0x000011a0000c7802 */ /* 0x000fce0000000f00 */
[----:B-1---5:R-:W-:Y:S05]  /*1190*/  CALL.REL.NOINC `($__internal_3_$__cuda_sm20_rem_u64) ;  /* 0x0000001400a87944 */ /* 0x022fea0003c00000 */
[----:B------:R-:W-:Y:S01]  /*11a0*/  IMAD.MOV.U32 R6, RZ, RZ, R8 ;  /* 0x000000ffff067224 */ /* 0x000fe200078e0008 */
[----:B------:R-:W-:-:S07]  /*11b0*/  MOV R7, R9 ;  /* 0x0000000900077202 */ /* 0x000fce0000000f00 */
.L_x_28:
        /* <DEDUP_REMOVED lines=34> */
.L_x_29:
[----:B------:R-:W-:-:S07]  /*13e0*/  MOV R12, 0x1400 ;  /* 0x00001400000c7802 */ /* 0x000fce0000000f00 */
[----:B-1---5:R-:W-:Y:S05]  /*13f0*/  CALL.REL.NOINC `($__internal_3_$__cuda_sm20_rem_u64) ;  /* 0x0000001400107944 */ /* 0x022fea0003c00000 */
[----:B------:R-:W-:Y:S01]  /*1400*/  MOV R6, R8 ;  /* 0x0000000800067202 */ /* 0x000fe20000000f00 */
[----:B------:R-:W-:-:S07]  /*1410*/  IMAD.MOV.U32 R7, RZ, RZ, R9 ;  /* 0x000000ffff077224 */ /* 0x000fce00078e0009 */
.L_x_30:
[----:B------:R-:W0:Y:S01]  /*1420*/  I2F.F64.U64 R6, R6 ;  /* 0x0000000600067312 */ /* 0x000e220000301800 */
[----:B------:R-:W-:Y:S01]  /*1430*/  IADD3 R9, PT, PT, R19, 0x4, RZ ;  /* 0x0000000413097810 */ /* 0x000fe20007ffe0ff */
[----:B------:R-:W-:Y:S01]  /*1440*/  UIADD3 UR8, UPT, UPT, UR5, 0x5, URZ ;  /* 0x0000000505087890 */ /* 0x000fe2000fffe0ff */
[----:B------:R-:W-:Y:S01]  /*1450*/  VIADD R17, R17, 0x8 ;  /* 0x0000000811117836 */ /* 0x000fe20000000000 */
[----:B------:R-:W-:Y:S01]  /*1460*/  UIADD3 UR5, UPT, UPT, UR5, 0x8, URZ ;  /* 0x0000000805057890 */ /* 0x000fe2000fffe0ff */
[----:B------:R-:W-:Y:S01]  /*1470*/  IADD3 R15, PT, PT, R15, 0x8, RZ ;  /* 0x000000080f0f7810 */ /* 0x000fe20007ffe0ff */
[----:B------:R-:W-:Y:S02]  /*1480*/  IMAD.WIDE.U32 R8, R9, 0x8, R4 ;  /* 0x0000000809087825 */ /* 0x000fe400078e0004 */
[----:B------:R-:W-:Y:S02]  /*1490*/  ISETP.NE.AND P0, PT, R0, UR8, PT ;  /* 0x0000000800007c0c */ /* 0x000fe4000bf05270 */
[----:B------:R-:W-:Y:S01]  /*14a0*/  VIADD R19, R19, 0x8 ;  /* 0x0000000813137836 */ /* 0x000fe20000000000 */
[----:B0-----:R0:W-:Y:S10]  /*14b0*/  STG.E.64 desc[UR10][R8.64], R6 ;  /* 0x0000000608007986 */ /* 0x0011f4000c101b0a */
[----:B------:R-:W-:Y:S05]  /*14c0*/  @P0 BRA `(.L_x_31) ;  /* 0xffffffec00300947 */ /* 0x000fea000383ffff */
.L_x_14:
[----:B------:R-:W-:-:S13]  /*14d0*/  ISETP.NE.AND P0, PT, R14, RZ, PT ;  /* 0x000000ff0e00720c */ /* 0x000fda0003f05270 */
[----:B01----:R-:W-:Y:S05]  /*14e0*/  @!P0 EXIT ;  /* 0x000000000000894d */ /* 0x003fea0003800000 */
[----:B------:R-:W0:Y:S01]  /*14f0*/  LDCU UR5, c[0x0][0x390] ;  /* 0x00007200ff0577ac */ /* 0x000e220008000800 */
[----:B------:R-:W-:Y:S01]  /*1500*/  ISETP.GE.U32.AND P0, PT, R14, 0x4, PT ;  /* 0x000000040e00780c */ /* 0x000fe20003f06070 */
[----:B0-----:R-:W-:-:S12]  /*1510*/  ULOP3.LUT UR5, UR5, 0x3, URZ, 0xc0, !UPT ;  /* 0x0000000305057892 */ /* 0x001fd8000f8ec0ff */
[----:B------:R-:W-:Y:S05]  /*1520*/  @!P0 BRA `(.L_x_32) ;  /* 0x0000000800a48947 */ /* 0x000fea0003800000 */
[----:B------:R-:W0:Y:S01]  /*1530*/  LDC.64 R4, c[0x0][0x380] ;  /* 0x0000e000ff047b82 */ /* 0x000e220000000a00 */
[----:B------:R-:W-:Y:S01]  /*1540*/  ISETP.GE.U32.AND P0, PT, R0, R13, PT ;  /* 0x0000000d0000720c */ /* 0x000fe20003f06070 */
[----:B------:R-:W1:-:S12]  /*1550*/  LDCU UR8, c[0x0][0x39c] ;  /* 0x00007380ff0877ac */ /* 0x000e580008000800 */
[----:B------:R-:W-:Y:S01]  /*1560*/  @P0 IADD3 R3, PT, PT, -R13, R0, RZ ;  /* 0x000000000d030210 */ /* 0x000fe20007ffe1ff */
[----:B------:R-:W-:-:S04]  /*1570*/  @!P0 IMAD.IADD R7, R11, 0x1, R0 ;  /* 0x000000010b078824 */ /* 0x000fc800078e0200 */
[----:B0-----:R-:W-:-:S04]  /*1580*/  @P0 IMAD.WIDE.U32 R2, R3, 0x4, R4 ;  /* 0x0000000403020825 */ /* 0x001fc800078e0004 */
[----:B------:R-:W-:Y:S01]  /*1590*/  @!P0 IMAD.WIDE.U32 R4, R7, 0x4, R4 ;  /* 0x0000000407048825 */ /* 0x000fe200078e0004 */
[----:B------:R0:W5:Y:S05]  /*15a0*/  @P0 LDG.E.CONSTANT R10, desc[UR10][R2.64] ;  /* 0x0000000a020a0981 */ /* 0x00016a000c1e9900 */
[----:B------:R-:W2:Y:S01]  /*15b0*/  @!P0 LDG.E.CONSTANT R4, desc[UR10][R4.64] ;  /* 0x0000000a04048981 */ /* 0x000ea2000c1e9900 */
[----:B-1----:R-:W-:Y:S01]  /*15c0*/  UISETP.NE.AND.EX UP0, UPT, UR8, URZ, UPT, !UPT ;  /* 0x000000ff0800728c */ /* 0x002fe2000bf053f0 */
[----:B--2---:R-:W-:-:S08]  /*15d0*/  @!P0 IADD3 R10, PT, PT, -R4, RZ, RZ ;  /* 0x000000ff040a8210 */ /* 0x004fd00007ffe1ff */
[----:B0-----:R-:W-:Y:S05]  /*15e0*/  BRA.U UP0, `(.L_x_33) ;  /* 0x0000000100507547 */ /* 0x001fea000b800000 */
[----:B------:R-:W0:Y:S01]  /*15f0*/  LDCU UR8, c[0x0][0x398] ;  /* 0x00007300ff0877ac */ /* 0x000e220008000800 */
[----:B------:R-:W-:Y:S01]  /*1600*/  IMAD.MOV.U32 R2, RZ, RZ, RZ ;  /* 0x000000ffff027224 */ /* 0x000fe200078e00ff */
[----:B0-----:R-:W0:Y:S01]  /*1610*/  I2F.U32.RP R5, UR8 ;  /* 0x0000000800057d06 */ /* 0x001e220008209000 */
[----:B------:R-:W-:-:S07]  /*1620*/  ISETP.NE.U32.AND P1, PT, RZ, UR8, PT ;  /* 0x00000008ff007c0c */ /* 0x000fce000bf25070 */
[----:B0-----:R-:W0:Y:S02]  /*1630*/  MUFU.RCP R5, R5 ;  /* 0x0000000500057308 */ /* 0x001e240000001000 */
[----:B0-----:R-:W-:Y:S02]  /*1640*/  VIADD R6, R5, 0xffffffe ;  /* 0x0ffffffe05067836 */ /* 0x001fe40000000000 */
[----:B------:R-:W-:-:S04]  /*1650*/  IMAD.MOV.U32 R5, RZ, RZ, RZ ;  /* 0x000000ffff057224 */ /* 0x000fc800078e00ff */
[----:B------:R-:W0:Y:S02]  /*1660*/  F2I.FTZ.U32.TRUNC.NTZ R3, R6 ;  /* 0x0000000600037305 */ /* 0x000e24000021f000 */
[----:B0-----:R-:W-:-:S05]  /*1670*/  IADD3 R7, PT, PT, RZ, -R3, RZ ;  /* 0x80000003ff077210 */ /* 0x001fca0007ffe0ff */
[----:B------:R-:W-:-:S04]  /*1680*/  IMAD R7, R7, UR8, RZ ;  /* 0x0000000807077c24 */ /* 0x000fc8000f8e02ff */
[----:B------:R-:W-:-:S06]  /*1690*/  IMAD.HI.U32 R7, R3, R7, R2 ;  /* 0x0000000703077227 */ /* 0x000fcc00078e0002 */
[----:B-----5:R-:W-:-:S05]  /*16a0*/  IMAD.HI.U32 R2, R7, R10, RZ ;  /* 0x0000000a07027227 */ /* 0x020fca00078e00ff */
[----:B------:R-:W-:-:S05]  /*16b0*/  IADD3 R3, PT, PT, -R2, RZ, RZ ;  /* 0x000000ff02037210 */ /* 0x000fca0007ffe1ff */
[----:B------:R-:W-:-:S05]  /*16c0*/  IMAD R4, R3, UR8, R10 ;  /* 0x0000000803047c24 */ /* 0x000fca000f8e020a */
[----:B------:R-:W-:-:S13]  /*16d0*/  ISETP.GE.U32.AND P0, PT, R4, UR8, PT ;  /* 0x0000000804007c0c */ /* 0x000fda000bf06070 */
[----:B------:R-:W-:-:S05]  /*16e0*/  @P0 VIADD R4, R4, -UR8 ;  /* 0x8000000804040c36 */ /* 0x000fca0008000000 */
[----:B------:R-:W-:-:S13]  /*16f0*/  ISETP.GE.U32.AND P0, PT, R4, UR8, PT ;  /* 0x0000000804007c0c */ /* 0x000fda000bf06070 */
[----:B------:R-:W-:Y:S02]  /*1700*/  @P0 IADD3 R4, PT, PT, R4, -UR8, RZ ;  /* 0x8000000804040c10 */ /* 0x000fe4000fffe0ff */
[----:B------:R-:W-:Y:S01]  /*1710*/  @!P1 LOP3.LUT R4, RZ, UR8, RZ, 0x33, !PT ;  /* 0x00000008ff049c12 */ /* 0x000fe2000f8e33ff */
[----:B------:R-:W-:Y:S06]  /*1720*/  BRA `(.L_x_34) ;  /* 0x0000000000107947 */ /* 0x000fec0003800000 */
.L_x_33:
[----:B------:R-:W-:-:S07]  /*1730*/  MOV R12, 0x1750 ;  /* 0x00001750000c7802 */ /* 0x000fce0000000f00 */
[----:B-----5:R-:W-:Y:S05]  /*1740*/  CALL.REL.NOINC `($__internal_3_$__cuda_sm20_rem_u64) ;  /* 0x00000010003c7944 */ /* 0x020fea0003c00000 */
[----:B------:R-:W-:Y:S01]  /*1750*/  MOV R4, R8 ;  /* 0x0000000800047202 */ /* 0x000fe20000000f00 */
[----:B------:R-:W-:-:S07]  /*1760*/  IMAD.MOV.U32 R5, RZ, RZ, R9 ;  /* 0x000000ffff057224 */ /* 0x000fce00078e0009 */
.L_x_34:
[----:B------:R-:W0:Y:S01]  /*1770*/  LDC.64 R14, c[0x0][0x380] ;  /* 0x0000e000ff0e7b82 */ /* 0x000e220000000a00 */
[----:B------:R-:W-:Y:S01]  /*1780*/  IADD3 R2, PT, PT, R0, 0x1, RZ ;  /* 0x0000000100027810 */ /* 0x000fe20007ffe0ff */
[----:B------:R-:W1:Y:S03]  /*1790*/  LDCU UR8, c[0x0][0x390] ;  /* 0x00007200ff0877ac */ /* 0x000e660008000800 */
[----:B------:R-:W-:-:S03]  /*17a0*/  ISETP.GE.U32.AND P0, PT, R2, R13, PT ;  /* 0x0000000d0200720c */ /* 0x000fc60003f06070 */
[----:B------:R-:W2:Y:S10]  /*17b0*/  LDC.64 R6, c[0x0][0x388] ;  /* 0x0000e200ff067b82 */ /* 0x000eb40000000a00 */
[----:B------:R-:W-:Y:S01]  /*17c0*/  @P0 IMAD.IADD R9, R2, 0x1, -R13 ;  /* 0x0000000102090824 */ /* 0x000fe200078e0a0d */
[----:B------:R-:W-:-:S03]  /*17d0*/  @!P0 IADD3 R3, PT, PT, R11, R2, RZ ;  /* 0x000000020b038210 */ /* 0x000fc60007ffe0ff */
[----:B0-----:R-:W-:-:S04]  /*17e0*/  @P0 IMAD.WIDE.U32 R8, R9, 0x4, R14 ;  /* 0x0000000409080825 */ /* 0x001fc800078e000e */
[----:B------:R-:W-:Y:S01]  /*17f0*/  @!P0 IMAD.WIDE.U32 R14, R3, 0x4, R14 ;  /* 0x00000004030e8825 */ /* 0x000fe200078e000e */
[----:B------:R0:W5:Y:S05]  /*1800*/  @P0 LDG.E.CONSTANT R10, desc[UR10][R8.64] ;  /* 0x0000000a080a0981 */ /* 0x00016a000c1e9900 */
[----:B------:R-:W3:Y:S01]  /*1810*/  @!P0 LDG.E.CONSTANT R14, desc[UR10][R14.64] ;  /* 0x0000000a0e0e8981 */ /* 0x000ee2000c1e9900 */
[----:B------:R-:W4:Y:S01]  /*1820*/  I2F.F64.U64 R4, R4 ;  /* 0x0000000400047312 */ /* 0x000f220000301800 */
[----:B-1----:R-:W-:Y:S01]  /*1830*/  IMAD R2, R13, UR8, R0 ;  /* 0x000000080d027c24 */ /* 0x002fe2000f8e0200 */
[----:B------:R-:W1:Y:S03]  /*1840*/  LDCU UR8, c[0x0][0x39c] ;  /* 0x00007380ff0877ac */ /* 0x000e660008000800 */
[----:B--2---:R-:W-:-:S05]  /*1850*/  IMAD.WIDE.U32 R6, R2, 0x8, R6 ;  /* 0x0000000802067825 */ /* 0x004fca00078e0006 */
[----:B----4-:R0:W-:Y:S01]  /*1860*/  STG.E.64 desc[UR10][R6.64], R4 ;  /* 0x0000000406007986 */ /* 0x0101e2000c101b0a */
[----:B-1----:R-:W-:Y:S01]  /*1870*/  UISETP.NE.AND.EX UP0, UPT, UR8, URZ, UPT, !UPT ;  /* 0x000000ff0800728c */ /* 0x002fe2000bf053f0 */
[----:B---3--:R-:W-:-:S08]  /*1880*/  @!P0 IMAD.MOV R10, RZ, RZ, -R14 ;  /* 0x000000ffff0a8224 */ /* 0x008fd000078e0a0e */
[----:B0-----:R-:W-:Y:S05]  /*1890*/  BRA.U UP0, `(.L_x_35) ;  /* 0x0000000100507547 */ /* 0x001fea000b800000 */
[----:B------:R-:W0:Y:S01]  /*18a0*/  LDCU UR8, c[0x0][0x398] ;  /* 0x00007300ff0877ac */ /* 0x000e220008000800 */
[----:B------:R-:W-:Y:S01]  /*18b0*/  HFMA2 R4, -RZ, RZ, 0, 0 ;  /* 0x00000000ff047431 */ /* 0x000fe200000001ff */
[----:B0-----:R-:W0:Y:S01]  /*18c0*/  I2F.U32.RP R6, UR8 ;  /* 0x0000000800067d06 */ /* 0x001e220008209000 */
[----:B------:R-:W-:-:S07]  /*18d0*/  ISETP.NE.U32.AND P1, PT, RZ, UR8, PT ;  /* 0x00000008ff007c0c */ /* 0x000fce000bf25070 */
[----:B0-----:R-:W0:Y:S02]  /*18e0*/  MUFU.RCP R6, R6 ;  /* 0x0000000600067308 */ /* 0x001e240000001000 */
[----:B0-----:R-:W-:-:S06]  /*18f0*/  IADD3 R5, PT, PT, R6, 0xffffffe, RZ ;  /* 0x0ffffffe06057810 */ /* 0x001fcc0007ffe0ff */
[----:B------:R-:W0:Y:S02]  /*1900*/  F2I.FTZ.U32.TRUNC.NTZ R5, R5 ;  /* 0x0000000500057305 */ /* 0x000e24000021f000 */
[----:B0-----:R-:W-:-:S04]  /*1910*/  IMAD.MOV R3, RZ, RZ, -R5 ;  /* 0x000000ffff037224 */ /* 0x001fc800078e0a05 */
[----:B------:R-:W-:-:S04]  /*1920*/  IMAD R3, R3, UR8, RZ ;  /* 0x0000000803037c24 */ /* 0x000fc8000f8e02ff */
[----:B------:R-:W-:Y:S01]  /*1930*/  IMAD.HI.U32 R3, R5, R3, R4 ;  /* 0x0000000305037227 */ /* 0x000fe200078e0004 */
[----:B------:R-:W-:-:S05]  /*1940*/  MOV R5, RZ ;  /* 0x000000ff00057202 */ /* 0x000fca0000000f00 */
        /* <DEDUP_REMOVED lines=9> */
.L_x_35:
[----:B------:R-:W-:-:S07]  /*19e0*/  MOV R12, 0x1a00 ;  /* 0x00001a00000c7802 */ /* 0x000fce0000000f00 */
[----:B-----5:R-:W-:Y:S05]  /*19f0*/  CALL.REL.NOINC `($__internal_3_$__cuda_sm20_rem_u64) ;  /* 0x0000000c00907944 */ /* 0x020fea0003c00000 */
[----:B------:R-:W-:Y:S01]  /*1a00*/  IMAD.MOV.U32 R4, RZ, RZ, R8 ;  /* 0x000000ffff047224 */ /* 0x000fe200078e0008 */
[----:B------:R-:W-:-:S07]  /*1a10*/  MOV R5, R9 ;  /* 0x0000000900057202 */ /* 0x000fce0000000f00 */
.L_x_36:
[----:B------:R-:W0:Y:S01]  /*1a20*/  LDC.64 R14, c[0x0][0x380] ;  /* 0x0000e000ff0e7b82 */ /* 0x000e220000000a00 */
[----:B------:R-:W-:Y:S01]  /*1a30*/  VIADD R6, R0, 0x2 ;  /* 0x0000000200067836 */ /* 0x000fe20000000000 */
[----:B------:R-:W1:Y:S01]  /*1a40*/  I2F.F64.U64 R4, R4 ;  /* 0x0000000400047312 */ /* 0x000e620000301800 */
[----:B------:R-:W2:Y:S03]  /*1a50*/  LDCU UR8, c[0x0][0x39c] ;  /* 0x00007380ff0877ac */ /* 0x000ea60008000800 */
[----:B------:R-:W-:-:S13]  /*1a60*/  ISETP.GE.U32.AND P0, PT, R6, R13, PT ;  /* 0x0000000d0600720c */ /* 0x000fda0003f06070 */
[----:B------:R-:W-:Y:S01]  /*1a70*/  @P0 IADD3 R9, PT, PT, -R13, R6, RZ ;  /* 0x000000060d090210 */ /* 0x000fe20007ffe1ff */
[----:B------:R-:W-:Y:S02]  /*1a80*/  @!P0 IMAD.IADD R3, R11, 0x1, R6 ;  /* 0x000000010b038824 */ /* 0x000fe400078e0206 */
[----:B------:R-:W3:Y:S02]  /*1a90*/  LDC.64 R6, c[0x0][0x388] ;  /* 0x0000e200ff067b82 */ /* 0x000ee40000000a00 */
[----:B0-----:R-:W-:-:S04]  /*1aa0*/  @P0 IMAD.WIDE.U32 R8, R9, 0x4, R14 ;  /* 0x0000000409080825 */ /* 0x001fc800078e000e */
[----:B------:R-:W-:Y:S01]  /*1ab0*/  @!P0 IMAD.WIDE.U32 R14, R3, 0x4, R14 ;  /* 0x00000004030e8825 */ /* 0x000fe200078e000e */
[----:B------:R0:W5:Y:S05]  /*1ac0*/  @P0 LDG.E.CONSTANT R10, desc[UR10][R8.64] ;  /* 0x0000000a080a0981 */ /* 0x00016a000c1e9900 */
[----:B------:R-:W4:Y:S01]  /*1ad0*/  @!P0 LDG.E.CONSTANT R14, desc[UR10][R14.64] ;  /* 0x0000000a0e0e8981 */ /* 0x000f22000c1e9900 */
[----:B------:R-:W-:Y:S01]  /*1ae0*/  IADD3 R3, PT, PT, R2, 0x1, RZ ;  /* 0x0000000102037810 */ /* 0x000fe20007ffe0ff */
[----:B--2---:R-:W-:-:S04]  /*1af0*/  UISETP.NE.AND.EX UP0, UPT, UR8, URZ, UPT, !UPT ;  /* 0x000000ff0800728c */ /* 0x004fc8000bf053f0 */
[----:B---3--:R-:W-:-:S05]  /*1b00*/  IMAD.WIDE.U32 R6, R3, 0x8, R6 ;  /* 0x0000000803067825 */ /* 0x008fca00078e0006 */
[----:B-1----:R0:W-:Y:S01]  /*1b10*/  STG.E.64 desc[UR10][R6.64], R4 ;  /* 0x0000000406007986 */ /* 0x0021e2000c101b0a */
[----:B----4-:R-:W-:Y:S01]  /*1b20*/  @!P0 IMAD.MOV R10, RZ, RZ, -R14 ;  /* 0x000000ffff0a8224 */ /* 0x010fe200078e0a0e */
[----:B0-----:R-:W-:Y:S06]  /*1b30*/  BRA.U UP0, `(.L_x_37) ;  /* 0x0000000100507547 */ /* 0x001fec000b800000 */
        /* <DEDUP_REMOVED lines=20> */
.L_x_37:
[----:B------:R-:W-:-:S07]  /*1c80*/  MOV R12, 0x1ca0 ;  /* 0x00001ca0000c7802 */ /* 0x000fce0000000f00 */
[----:B-----5:R-:W-:Y:S05]  /*1c90*/  CALL.REL.NOINC `($__internal_3_$__cuda_sm20_rem_u64) ;  /* 0x0000000800e87944 */ /* 0x020fea0003c00000 */
[----:B------:R-:W-:Y:S01]  /*1ca0*/  IMAD.MOV.U32 R4, RZ, RZ, R8 ;  /* 0x000000ffff047224 */ /* 0x000fe200078e0008 */
[----:B------:R-:W-:-:S07]  /*1cb0*/  MOV R5, R9 ;  /* 0x0000000900057202 */ /* 0x000fce0000000f00 */
.L_x_38:
        /* <DEDUP_REMOVED lines=38> */
.L_x_39:
[----:B------:R-:W-:-:S07]  /*1f20*/  MOV R12, 0x1f40 ;  /* 0x00001f40000c7802 */ /* 0x000fce0000000f00 */
[----:B-----5:R-:W-:Y:S05]  /*1f30*/  CALL.REL.NOINC `($__internal_3_$__cuda_sm20_rem_u64) ;  /* 0x0000000800407944 */ /* 0x020fea0003c00000 */
[----:B------:R-:W-:Y:S01]  /*1f40*/  IMAD.MOV.U32 R4, RZ, RZ, R8 ;  /* 0x000000ffff047224 */ /* 0x000fe200078e0008 */
[----:B------:R-:W-:-:S07]  /*1f50*/  MOV R5, R9 ;  /* 0x0000000900057202 */ /* 0x000fce0000000f00 */
.L_x_40:
[----:B------:R-:W0:Y:S01]  /*1f60*/  LDC.64 R6, c[0x0][0x388] ;  /* 0x0000e200ff067b82 */ /* 0x000e220000000a00 */
[----:B------:R-:W1:Y:S01]  /*1f70*/  I2F.F64.U64 R4, R4 ;  /* 0x0000000400047312 */ /* 0x000e620000301800 */
[----:B------:R-:W-:Y:S01]  /*1f80*/  VIADD R3, R2, 0x3 ;  /* 0x0000000302037836 */ /* 0x000fe20000000000 */
[----:B------:R-:W-:-:S03]  /*1f90*/  IADD3 R0, PT, PT, R0, 0x4, RZ ;  /* 0x0000000400007810 */ /* 0x000fc60007ffe0ff */
[----:B0-----:R-:W-:-:S05]  /*1fa0*/  IMAD.WIDE.U32 R2, R3, 0x8, R6 ;  /* 0x0000000803027825 */ /* 0x001fca00078e0006 */
[----:B-1----:R0:W-:Y:S02]  /*1fb0*/  STG.E.64 desc[UR10][R2.64], R4 ;  /* 0x0000000402007986 */ /* 0x0021e4000c101b0a */
.L_x_32:
[----:B------:R-:W-:-:S13]  /*1fc0*/  ISETP.NE.AND P0, PT, RZ, UR5, PT ;  /* 0x00000005ff007c0c */ /* 0x000fda000bf05270 */
[----:B------:R-:W-:Y:S05]  /*1fd0*/  @!P0 EXIT ;  /* 0x000000000000894d */ /* 0x000fea0003800000 */
[----:B------:R-:W-:-:S09]  /*1fe0*/  UISETP.NE.AND UP0, UPT, UR5, 0x1, UPT ;  /* 0x000000010500788c */ /* 0x000fd2000bf05270 */
[----:B------:R-:W-:Y:S05]  /*1ff0*/  BRA.U !UP0, `(.L_x_41) ;  /* 0x0000000508547547 */ /* 0x000fea000b800000 */
[----:B0-----:R-:W0:Y:S01]  /*2000*/  LDC.64 R2, c[0x0][0x380] ;  /* 0x0000e000ff027b82 */ /* 0x001e220000000a00 */
[----:B------:R-:W-:Y:S01]  /*2010*/  ISETP.GE.U32.AND P0, PT, R0, R13, PT ;  /* 0x0000000d0000720c */ /* 0x000fe20003f06070 */
[----:B------:R-:W1:-:S12]  /*2020*/  LDCU UR5, c[0x0][0x39c] ;  /* 0x00007380ff0577ac */ /* 0x000e580008000800 */
[----:B------:R-:W-:Y:S01]  /*2030*/  @P0 IMAD.IADD R5, R0, 0x1, -R13 ;  /* 0x0000000100050824 */ /* 0x000fe200078e0a0d */
[----:B------:R-:W-:-:S03]  /*2040*/  @!P0 IADD3 R7, PT, PT, R11, R0, RZ ;  /* 0x000000000b078210 */ /* 0x000fc60007ffe0ff */
[----:B0-----:R-:W-:-:S04]  /*2050*/  @P0 IMAD.WIDE.U32 R4, R5, 0x4, R2 ;  /* 0x0000000405040825 */ /* 0x001fc800078e0002 */
[----:B------:R-:W-:Y:S01]  /*2060*/  @!P0 IMAD.WIDE.U32 R2, R7, 0x4, R2 ;  /* 0x0000000407028825 */ /* 0x000fe200078e0002 */
[----:B------:R0:W5:Y:S05]  /*2070*/  @P0 LDG.E.CONSTANT R10, desc[UR10][R4.64] ;  /* 0x0000000a040a0981 */ /* 0x00016a000c1e9900 */
[----:B------:R-:W2:Y:S01]  /*2080*/  @!P0 LDG.E.CONSTANT R2, desc[UR10][R2.64] ;  /* 0x0000000a02028981 */ /* 0x000ea2000c1e9900 */
[----:B-1----:R-:W-:Y:S01]  /*2090*/  UISETP.NE.AND.EX UP0, UPT, UR5, URZ, UPT, !UPT ;  /* 0x000000ff0500728c */ /* 0x002fe2000bf053f0 */
[----:B--2---:R-:W-:-:S08]  /*20a0*/  @!P0 IMAD.MOV R10, RZ, RZ, -R2 ;  /* 0x000000ffff0a8224 */ /* 0x004fd000078e0a02 */
[----:B0-----:R-:W-:Y:S05]  /*20b0*/  BRA.U UP0, `(.L_x_42) ;  /* 0x0000000100507547 */ /* 0x001fea000b800000 */
[----:B------:R-:W0:Y:S01]  /*20c0*/  LDCU UR5, c[0x0][0x398] ;  /* 0x00007300ff0577ac */ /* 0x000e220008000800 */
[----:B------:R-:W-:Y:S01]  /*20d0*/  HFMA2 R2, -RZ, RZ, 0, 0 ;  /* 0x00000000ff027431 */ /* 0x000fe200000001ff */
[----:B0-----:R-:W0:Y:S01]  /*20e0*/  I2F.U32.RP R5, UR5 ;  /* 0x0000000500057d06 */ /* 0x001e220008209000 */
[----:B------:R-:W-:-:S07]  /*20f0*/  ISETP.NE.U32.AND P1, PT, RZ, UR5, PT ;  /* 0x00000005ff007c0c */ /* 0x000fce000bf25070 */
[----:B0-----:R-:W0:Y:S02]  /*2100*/  MUFU.RCP R5, R5 ;  /* 0x0000000500057308 */ /* 0x001e240000001000 */
[----:B0-----:R-:W-:Y:S02]  /*2110*/  IADD3 R6, PT, PT, R5, 0xffffffe, RZ ;  /* 0x0ffffffe05067810 */ /* 0x001fe40007ffe0ff */
[----:B------:R-:W-:-:S04]  /*2120*/  MOV R5, RZ ;  /* 0x000000ff00057202 */ /* 0x000fc80000000f00 */
[----:B------:R-:W0:Y:S02]  /*2130*/  F2I.FTZ.U32.TRUNC.NTZ R3, R6 ;  /* 0x0000000600037305 */ /* 0x000e24000021f000 */
[----:B0-----:R-:W-:-:S04]  /*2140*/  IMAD.MOV R7, RZ, RZ, -R3 ;  /* 0x000000ffff077224 */ /* 0x001fc800078e0a03 */
        /* <DEDUP_REMOVED lines=11> */
.L_x_42:
[----:B------:R-:W-:-:S07]  /*2200*/  MOV R12, 0x2220 ;  /* 0x00002220000c7802 */ /* 0x000fce0000000f00 */
[----:B-----5:R-:W-:Y:S05]  /*2210*/  CALL.REL.NOINC `($__internal_3_$__cuda_sm20_rem_u64) ;  /* 0x0000000400887944 */ /* 0x020fea0003c00000 */
[----:B------:R-:W-:Y:S01]  /*2220*/  IMAD.MOV.U32 R4, RZ, RZ, R8 ;  /* 0x000000ffff047224 */ /* 0x000fe200078e0008 */
[----:B------:R-:W-:-:S07]  /*2230*/  MOV R5, R9 ;  /* 0x0000000900057202 */ /* 0x000fce0000000f00 */
.L_x_43:
[----:B------:R-:W0:Y:S01]  /*2240*/  LDC.64 R14, c[0x0][0x380] ;  /* 0x0000e000ff0e7b82 */ /* 0x000e220000000a00 */
[----:B------:R-:W-:Y:S01]  /*2250*/  VIADD R2, R0, 0x1 ;  /* 0x0000000100027836 */ /* 0x000fe20000000000 */
[----:B------:R-:W1:Y:S04]  /*2260*/  LDCU UR5, c[0x0][0x390] ;  /* 0x00007200ff0577ac */ /* 0x000e680008000800 */
[----:B------:R-:W-:Y:S02]  /*2270*/  ISETP.GE.U32.AND P0, PT, R2, R13, PT ;  /* 0x0000000d0200720c */ /* 0x000fe40003f06070 */
[----:B------:R-:W2:Y:S11]  /*2280*/  LDC.64 R6, c[0x0][0x388] ;  /* 0x0000e200ff067b82 */ /* 0x000eb60000000a00 */
[----:B------:R-:W-:Y:S01]  /*2290*/  @P0 IADD3 R9, PT, PT, -R13, R2, RZ ;  /* 0x000000020d090210 */ /* 0x000fe20007ffe1ff */
[----:B------:R-:W-:-:S04]  /*22a0*/  @!P0 IMAD.IADD R3, R11, 0x1, R2 ;  /* 0x000000010b038824 */ /* 0x000fc800078e0202 */
        /* <DEDUP_REMOVED lines=10> */
[----:B---3--:R-:W-:-:S08]  /*2350*/  @!P0 IADD3 R10, PT, PT, -R14, RZ, RZ ;  /* 0x000000ff0e0a8210 */ /* 0x008fd00007ffe1ff */
[----:B0-----:R-:W-:Y:S05]  /*2360*/  BRA.U UP0, `(.L_x_44) ;  /* 0x0000000100507547 */ /* 0x001fea000b800000 */
[----:B------:R-:W0:Y:S01]  /*2370*/  LDCU UR5, c[0x0][0x398] ;  /* 0x00007300ff0577ac */ /* 0x000e220008000800 */
[----:B------:R-:W-:Y:S01]  /*2380*/  IMAD.MOV.U32 R4, RZ, RZ, RZ ;  /* 0x000000ffff047224 */ /* 0x000fe200078e00ff */
[----:B0-----:R-:W0:Y:S01]  /*2390*/  I2F.U32.RP R6, UR5 ;  /* 0x0000000500067d06 */ /* 0x001e220008209000 */
[----:B------:R-:W-:-:S07]  /*23a0*/  ISETP.NE.U32.AND P1, PT, RZ, UR5, PT ;  /* 0x00000005ff007c0c */ /* 0x000fce000bf25070 */
[----:B0-----:R-:W0:Y:S02]  /*23b0*/  MUFU.RCP R6, R6 ;  /* 0x0000000600067308 */ /* 0x001e240000001000 */
[----:B0-----:R-:W-:-:S06]  /*23c0*/  VIADD R5, R6, 0xffffffe ;  /* 0x0ffffffe06057836 */ /* 0x001fcc0000000000 */
[----:B------:R-:W0:Y:S02]  /*23d0*/  F2I.FTZ.U32.TRUNC.NTZ R5, R5 ;  /* 0x0000000500057305 */ /* 0x000e24000021f000 */
[----:B0-----:R-:W-:-:S05]  /*23e0*/  IADD3 R3, PT, PT, RZ, -R5, RZ ;  /* 0x80000005ff037210 */ /* 0x001fca0007ffe0ff */
[----:B------:R-:W-:-:S04]  /*23f0*/  IMAD R3, R3, UR5, RZ ;  /* 0x0000000503037c24 */ /* 0x000fc8000f8e02ff */
[----:B------:R-:W-:-:S04]  /*2400*/  IMAD.HI.U32 R3, R5, R3, R4 ;  /* 0x0000000305037227 */ /* 0x000fc800078e0004 */
[----:B------:R-:W-:Y:S02]  /*2410*/  IMAD.MOV.U32 R5, RZ, RZ, RZ ;  /* 0x000000ffff057224 */ /* 0x000fe400078e00ff */
        /* <DEDUP_REMOVED lines=9> */
.L_x_44:
[----:B------:R-:W-:-:S07]  /*24b0*/  MOV R12, 0x24d0 ;  /* 0x000024d0000c7802 */ /* 0x000fce0000000f00 */
[----:B-----5:R-:W-:Y:S05]  /*24c0*/  CALL.REL.NOINC `($__internal_3_$__cuda_sm20_rem_u64) ;  /* 0x0000000000dc7944 */ /* 0x020fea0003c00000 */
[----:B------:R-:W-:Y:S01]  /*24d0*/  MOV R4, R8 ;  /* 0x0000000800047202 */ /* 0x000fe20000000f00 */
[----:B------:R-:W-:-:S07]  /*24e0*/  IMAD.MOV.U32 R5, RZ, RZ, R9 ;  /* 0x000000ffff057224 */ /* 0x000fce00078e0009 */
.L_x_45:
[----:B------:R-:W0:Y:S01]  /*24f0*/  LDC.64 R6, c[0x0][0x388] ;  /* 0x0000e200ff067b82 */ /* 0x000e220000000a00 */
[----:B------:R-:W1:Y:S01]  /*2500*/  I2F.F64.U64 R4, R4 ;  /* 0x0000000400047312 */ /* 0x000e620000301800 */
[----:B------:R-:W-:Y:S01]  /*2510*/  IADD3 R3, PT, PT, R2, 0x1, RZ ;  /* 0x0000000102037810 */ /* 0x000fe20007ffe0ff */
[----:B------:R-:W-:-:S04]  /*2520*/  VIADD R0, R0, 0x2 ;  /* 0x0000000200007836 */ /* 0x000fc80000000000 */
[----:B0-----:R-:W-:-:S05]  /*2530*/  IMAD.WIDE.U32 R2, R3, 0x8, R6 ;  /* 0x0000000803027825 */ /* 0x001fca00078e0006 */
[----:B-1----:R1:W-:Y:S02]  /*2540*/  STG.E.64 desc[UR10][R2.64], R4 ;  /* 0x0000000402007986 */ /* 0x0023e4000c101b0a */
.L_x_41:
[----:B01----:R-:W0:Y:S02]  /*2550*/  LDC R2, c[0x0][0x390] ;  /* 0x0000e400ff027b82 */ /* 0x003e240000000800 */
[----:B0-----:R-:W-:-:S04]  /*2560*/  LOP3.LUT R2, R2, 0x1, RZ, 0xc0, !PT ;  /* 0x0000000102027812 */ /* 0x001fc800078ec0ff */
[----:B------:R-:W-:-:S13]  /*2570*/  ISETP.NE.U32.AND P0, PT, R2, 0x1, PT ;  /* 0x000000010200780c */ /* 0x000fda0003f05070 */
[----:B------:R-:W-:Y:S05]  /*2580*/  @P0 EXIT ;  /* 0x000000000000094d */ /* 0x000fea0003800000 */
[----:B------:R-:W0:Y:S01]  /*2590*/  LDC.64 R4, c[0x0][0x380] ;  /* 0x0000e000ff047b82 */ /* 0x000e220000000a00 */
[----:B------:R-:W-:Y:S01]  /*25a0*/  ISETP.GE.U32.AND P0, PT, R0, R13, PT ;  /* 0x0000000d0000720c */ /* 0x000fe20003f06070 */
[----:B------:R-:W1:-:S12]  /*25b0*/  LDCU UR5, c[0x0][0x39c] ;  /* 0x00007380ff0577ac */ /* 0x000e580008000800 */
[-C--:B------:R-:W-:Y:S02]  /*25c0*/  @P0 IADD3 R3, PT, PT, -R13, R0.reuse, RZ ;  /* 0x000000000d030210 */ /* 0x080fe40007ffe1ff */
[----:B------:R-:W-:-:S03]  /*25d0*/  @!P0 IADD3 R11, PT, PT, R11, R0, RZ ;  /* 0x000000000b0b8210 */ /* 0x000fc60007ffe0ff */
[----:B0-----:R-:W-:-:S04]  /*25e0*/  @P0 IMAD.WIDE.U32 R2, R3, 0x4, R4 ;  /* 0x0000000403020825 */ /* 0x001fc800078e0004 */
[----:B------:R-:W-:Y:S01]  /*25f0*/  @!P0 IMAD.WIDE.U32 R4, R11, 0x4, R4 ;  /* 0x000000040b048825 */ /* 0x000fe200078e0004 */
[----:B------:R0:W5:Y:S05]  /*2600*/  @P0 LDG.E.CONSTANT R10, desc[UR10][R2.64] ;  /* 0x0000000a020a0981 */ /* 0x00016a000c1e9900 */
[----:B------:R-:W2:Y:S01]  /*2610*/  @!P0 LDG.E.CONSTANT R4, desc[UR10][R4.64] ;  /* 0x0000000a04048981 */ /* 0x000ea2000c1e9900 */
[----:B-1----:R-:W-:Y:S01]  /*2620*/  UISETP.NE.U32.AND UP0, UPT, UR5, URZ, UPT ;  /* 0x000000ff0500728c */ /* 0x002fe2000bf05070 */
[----:B--2---:R-:W-:-:S08]  /*2630*/  @!P0 IMAD.MOV R10, RZ, RZ, -R4 ;  /* 0x000000ffff0a8224 */ /* 0x004fd000078e0a04 */
[----:B0-----:R-:W-:Y:S05]  /*2640*/  BRA.U UP0, `(.L_x_46) ;  /* 0x0000000100507547 */ /* 0x001fea000b800000 */
[----:B------:R-:W0:Y:S01]  /*2650*/  LDCU UR4, c[0x0][0x398] ;  /* 0x00007300ff0477ac */ /* 0x000e220008000800 */
[----:B------:R-:W-:Y:S01]  /*2660*/  IMAD.MOV.U32 R2, RZ, RZ, RZ ;  /* 0x000000ffff027224 */ /* 0x000fe200078e00ff */
[----:B0-----:R-:W0:Y:S01]  /*2670*/  I2F.U32.RP R4, UR4 ;  /* 0x0000000400047d06 */ /* 0x001e220008209000 */
[----:B------:R-:W-:-:S07]  /*2680*/  ISETP.NE.U32.AND P1, PT, RZ, UR4, PT ;  /* 0x00000004ff007c0c */ /* 0x000fce000bf25070 */
[----:B0-----:R-:W0:Y:S02]  /*2690*/  MUFU.RCP R4, R4 ;  /* 0x0000000400047308 */ /* 0x001e240000001000 */
[----:B0-----:R-:W-:-:S06]  /*26a0*/  IADD3 R5, PT, PT, R4, 0xffffffe, RZ ;  /* 0x0ffffffe04057810 */ /* 0x001fcc0007ffe0ff */
[----:B------:R-:W0:Y:S02]  /*26b0*/  F2I.FTZ.U32.TRUNC.NTZ R3, R5 ;  /* 0x0000000500037305 */ /* 0x000e24000021f000 */
[----:B0-----:R-:W-:-:S05]  /*26c0*/  IADD3 R7, PT, PT, RZ, -R3, RZ ;  /* 0x80000003ff077210 */ /* 0x001fca0007ffe0ff */
[----:B------:R-:W-:-:S04]  /*26d0*/  IMAD R7, R7, UR4, RZ ;  /* 0x0000000407077c24 */ /* 0x000fc8000f8e02ff */
[----:B------:R-:W-:-:S06]  /*26e0*/  IMAD.HI.U32 R7, R3, R7, R2 ;  /* 0x0000000703077227 */ /* 0x000fcc00078e0002 */
[----:B-----5:R-:W-:-:S05]  /*26f0*/  IMAD.HI.U32 R2, R7, R10, RZ ;  /* 0x0000000a07027227 */ /* 0x020fca00078e00ff */
[----:B------:R-:W-:-:S05]  /*2700*/  IADD3 R3, PT, PT, -R2, RZ, RZ ;  /* 0x000000ff02037210 */ /* 0x000fca0007ffe1ff */
[----:B------:R-:W-:Y:S02]  /*2710*/  IMAD R2, R3, UR4, R10 ;  /* 0x0000000403027c24 */ /* 0x000fe4000f8e020a */
[----:B------:R-:W-:-:S03]  /*2720*/  HFMA2 R3, -RZ, RZ, 0, 0 ;  /* 0x00000000ff037431 */ /* 0x000fc600000001ff */
[----:B------:R-:W-:-:S13]  /*2730*/  ISETP.GE.U32.AND P0, PT, R2, UR4, PT ;  /* 0x0000000402007c0c */ /* 0x000fda000bf06070 */
[----:B------:R-:W-:-:S04]  /*2740*/  @P0 IADD3 R2, PT, PT, R2, -UR4, RZ ;  /* 0x8000000402020c10 */ /* 0x000fc8000fffe0ff */
[----:B------:R-:W-:-:S13]  /*2750*/  ISETP.GE.U32.AND P0, PT, R2, UR4, PT ;  /* 0x0000000402007c0c */ /* 0x000fda000bf06070 */
[----:B------:R-:W-:Y:S01]  /*2760*/  @P0 VIADD R2, R2, -UR4 ;  /* 0x8000000402020c36 */ /* 0x000fe20008000000 */
[----:B------:R-:W-:Y:S01]  /*2770*/  @!P1 LOP3.LUT R2, RZ, UR4, RZ, 0x33, !PT ;  /* 0x00000004ff029c12 */ /* 0x000fe2000f8e33ff */
[----:B------:R-:W-:Y:S06]  /*2780*/  BRA `(.L_x_47) ;  /* 0x0000000000107947 */ /* 0x000fec0003800000 */
.L_x_46:
[----:B------:R-:W-:-:S07]  /*2790*/  MOV R12, 0x27b0 ;  /* 0x000027b0000c7802 */ /* 0x000fce0000000f00 */
[----:B-----5:R-:W-:Y:S05]  /*27a0*/  CALL.REL.NOINC `($__internal_3_$__cuda_sm20_rem_u64) ;  /* 0x0000000000247944 */ /* 0x020fea0003c00000 */
[----:B------:R-:W-:Y:S01]  /*27b0*/  MOV R2, R8 ;  /* 0x0000000800027202 */ /* 0x000fe20000000f00 */
[----:B------:R-:W-:-:S07]  /*27c0*/  IMAD.MOV.U32 R3, RZ, RZ, R9 ;  /* 0x000000ffff037224 */ /* 0x000fce00078e0009 */
.L_x_47:
[----:B------:R-:W0:Y:S01]  /*27d0*/  LDC.64 R4, c[0x0][0x388] ;  /* 0x0000e200ff047b82 */ /* 0x000e220000000a00 */
[----:B------:R-:W1:Y:S01]  /*27e0*/  LDCU UR4, c[0x0][0x390] ;  /* 0x00007200ff0477ac */ /* 0x000e620008000800 */
[----:B------:R-:W2:Y:S01]  /*27f0*/  I2F.F64.U64 R2, R2 ;  /* 0x0000000200027312 */ /* 0x000ea20000301800 */
[----:B-1----:R-:W-:-:S04]  /*2800*/  IMAD R13, R13, UR4, R0 ;  /* 0x000000040d0d7c24 */ /* 0x002fc8000f8e0200 */
[----:B0-----:R-:W-:-:S05]  /*2810*/  IMAD.WIDE.U32 R4, R13, 0x8, R4 ;  /* 0x000000080d047825 */ /* 0x001fca00078e0004 */
[----:B--2---:R-:W-:Y:S01]  /*2820*/  STG.E.64 desc[UR10][R4.64], R2 ;  /* 0x0000000204007986 */ /* 0x004fe2000c101b0a */
[----:B------:R-:W-:Y:S05]  /*2830*/  EXIT ;  /* 0x000000000000794d */ /* 0x000fea0003800000 */
        .weak           $__internal_3_$__cuda_sm20_rem_u64
        .type           $__internal_3_$__cuda_sm20_rem_u64,@function
        .size           $__internal_3_$__cuda_sm20_rem_u64,(.L_x_52 - $__internal_3_$__cuda_sm20_rem_u64)
$__internal_3_$__cuda_sm20_rem_u64:
        /* <DEDUP_REMOVED lines=8> */
[----:B------:R-:W-:-:S03]  /*28c0*/  IMAD.HI.U32 R8, R6, R21, RZ ;  /* 0x0000001506087227 */ /* 0x000fc600078e00ff */
[----:B------:R-:W-:Y:S01]  /*28d0*/  IADD3.X R23, PT, PT, RZ, ~R9, RZ, P0, !PT ;  /* 0x80000009ff177210 */ /* 0x000fe200007fe4ff */
[----:B------:R-:W-:-:S04]  /*28e0*/  IMAD.MOV.U32 R9, RZ, RZ, R6 ;  /* 0x000000ffff097224 */ /* 0x000fc800078e0006 */
[----:B------:R-:W-:-:S04]  /*28f0*/  IMAD.WIDE.U32 R8, P0, R6, R23, R8 ;  /* 0x0000001706087225 */ /* 0x000fc80007800008 */
[C---:B------:R-:W-:Y:S02]  /*2900*/  IMAD R25, R7.reuse, R23, RZ ;  /* 0x0000001707197224 */ /* 0x040fe400078e02ff */
[----:B------:R-:W-:-:S04]  /*2910*/  IMAD.HI.U32 R8, P1, R7, R21, R8 ;  /* 0x0000001507087227 */ /* 0x000fc80007820008 */
[----:B------:R-:W-:Y:S01]  /*2920*/  IMAD.HI.U32 R21, R7, R23, RZ ;  /* 0x0000001707157227 */ /* 0x000fe200078e00ff */
[----:B------:R-:W-:-:S04]  /*2930*/  IADD3 R9, P2, PT, R25, R8, RZ ;  /* 0x0000000819097210 */ /* 0x000fc80007f5e0ff */
[----:B------:R-:W-:Y:S01]  /*2940*/  IADD3.X R21, PT, PT, R21, R7, RZ, P0, !PT ;  /* 0x0000000715157210 */ /* 0x000fe200007fe4ff */
[----:B------:R-:W-:-:S03]  /*2950*/  IMAD.WIDE.U32 R6, R9, UR6, RZ ;  /* 0x0000000609067c25 */ /* 0x000fc6000f8e00ff */
[----:B------:R-:W-:Y:S01]  /*2960*/  IADD3.X R21, PT, PT, RZ, RZ, R21, P2, P1 ;  /* 0x000000ffff157210 */ /* 0x000fe200017e2415 */
[----:B------:R-:W-:Y:S01]  /*2970*/  IMAD R8, R9, UR7, R7 ;  /* 0x0000000709087c24 */ /* 0x000fe2000f8e0207 */
[----:B------:R-:W-:-:S03]  /*2980*/  IADD3 R7, P0, PT, RZ, -R6, RZ ;  /* 0x80000006ff077210 */ /* 0x000fc60007f1e0ff */
[----:B------:R-:W-:Y:S02]  /*2990*/  IMAD R6, R21, UR6, R8 ;  /* 0x0000000615067c24 */ /* 0x000fe4000f8e0208 */
[----:B------:R-:W-:-:S03]  /*29a0*/  IMAD.HI.U32 R8, R9, R7, RZ ;  /* 0x0000000709087227 */ /* 0x000fc600078e00ff */
[----:B------:R-:W-:-:S05]  /*29b0*/  IADD3.X R6, PT, PT, RZ, ~R6, RZ, P0, !PT ;  /* 0x80000006ff067210 */ /* 0x000fca00007fe4ff */
[----:B------:R-:W-:-:S04]  /*29c0*/  IMAD.WIDE.U32 R8, P0, R9, R6, R8 ;  /* 0x0000000609087225 */ /* 0x000fc80007800008 */
[C---:B------:R-:W-:Y:S02]  /*29d0*/  IMAD R16, R21.reuse, R6, RZ ;  /* 0x0000000615107224 */ /* 0x040fe400078e02ff */
[----:B------:R-:W-:-:S04]  /*29e0*/  IMAD.HI.U32 R9, P1, R21, R7, R8 ;  /* 0x0000000715097227 */ /* 0x000fc80007820008 */
[----:B------:R-:W-:Y:S02]  /*29f0*/  HFMA2 R7, -RZ, RZ, 0, 0 ;  /* 0x00000000ff077431 */ /* 0x000fe400000001ff */
[----:B------:R-:W-:Y:S01]  /*2a00*/  IMAD.HI.U32 R6, R21, R6, RZ ;  /* 0x0000000615067227 */ /* 0x000fe200078e00ff */
[----:B------:R-:W-:-:S03]  /*2a10*/  IADD3 R9, P2, PT, R16, R9, RZ ;  /* 0x0000000910097210 */ /* 0x000fc60007f5e0ff */
[----:B------:R-:W-:Y:S02]  /*2a20*/  IMAD.X R21, R6, 0x1, R21, P0 ;  /* 0x0000000106157824 */ /* 0x000fe400000e0615 */
[----:B------:R-:W-:-:S03]  /*2a30*/  IMAD.HI.U32 R6, R9, R10, RZ ;  /* 0x0000000a09067227 */ /* 0x000fc600078e00ff */
[----:B------:R-:W-:Y:S01]  /*2a40*/  IADD3.X R21, PT, PT, RZ, RZ, R21, P2, P1 ;  /* 0x000000ffff157210 */ /* 0x000fe200017e2415 */
[----:B------:R-:W-:-:S04]  /*2a50*/  IMAD.WIDE.U32 R6, R9, UR4, R6 ;  /* 0x0000000409067c25 */ /* 0x000fc8000f8e0006 */
[C---:B------:R-:W-:Y:S02]  /*2a60*/  IMAD R9, R21.reuse, UR4, RZ ;  /* 0x0000000415097c24 */ /* 0x040fe4000f8e02ff */
[----:B------:R-:W-:-:S04]  /*2a70*/  IMAD.HI.U32 R6, P0, R21, R10, R6 ;  /* 0x0000000a15067227 */ /* 0x000fc80007800006 */
[----:B------:R-:W-:Y:S01]  /*2a80*/  IMAD.HI.U32 R8, R21, UR4, RZ ;  /* 0x0000000415087c27 */ /* 0x000fe2000f8e00ff */
[----:B------:R-:W-:-:S04]  /*2a90*/  IADD3 R9, P1, PT, R9, R6, RZ ;  /* 0x0000000609097210 */ /* 0x000fc80007f3e0ff */
[----:B------:R-:W-:Y:S01]  /*2aa0*/  IADD3.X R8, PT, PT, R8, RZ, RZ, P0, !PT ;  /* 0x000000ff08087210 */ /* 0x000fe200007fe4ff */
[----:B------:R-:W-:-:S04]  /*2ab0*/  IMAD.WIDE.U32 R6, R9, UR6, RZ ;  /* 0x0000000609067c25 */ /* 0x000fc8000f8e00ff */
[----:B------:R-:W-:Y:S01]  /*2ac0*/  IMAD.X R8, RZ, RZ, R8, P1 ;  /* 0x000000ffff087224 */ /* 0x000fe200008e0608 */
[----:B------:R-:W-:Y:S01]  /*2ad0*/  IADD3 R10, P1, PT, -R6, R10, RZ ;  /* 0x0000000a060a7210 */ /* 0x000fe20007f3e1ff */
[----:B------:R-:W-:-:S03]  /*2ae0*/  IMAD R9, R9, UR7, R7 ;  /* 0x0000000709097c24 */ /* 0x000fc6000f8e0207 */
[----:B------:R-:W-:Y:S01]  /*2af0*/  ISETP.GE.U32.AND P0, PT, R10, UR6, PT ;  /* 0x000000060a007c0c */ /* 0x000fe2000bf06070 */
[----:B------:R-:W-:-:S05]  /*2b00*/  IMAD R8, R8, UR6, R9 ;  /* 0x0000000608087c24 */ /* 0x000fca000f8e0209 */
[----:B------:R-:W-:Y:S02]  /*2b10*/  IADD3.X R9, PT, PT, ~R8, UR4, RZ, P1, !PT ;  /* 0x0000000408097c10 */ /* 0x000fe40008ffe5ff */
[----:B------:R-:W-:Y:S02]  /*2b20*/  IADD3 R7, P1, PT, R10, -UR6, RZ ;  /* 0x800000060a077c10 */ /* 0x000fe4000ff3e0ff */
[C---:B------:R-:W-:Y:S02]  /*2b30*/  ISETP.GE.U32.AND.EX P0, PT, R9.reuse, UR7, PT, P0 ;  /* 0x0000000709007c0c */ /* 0x040fe4000bf06100 */
[----:B------:R-:W-:Y:S02]  /*2b40*/  IADD3.X R6, PT, PT, R9, ~UR7, RZ, P1, !PT ;  /* 0x8000000709067c10 */ /* 0x000fe40008ffe4ff */
[----:B------:R-:W-:Y:S02]  /*2b50*/  SEL R7, R7, R10, P0 ;  /* 0x0000000a07077207 */ /* 0x000fe40000000000 */
[----:B------:R-:W-:-:S02]  /*2b60*/  SEL R6, R6, R9, P0 ;  /* 0x0000000906067207 */ /* 0x000fc40000000000 */
[C---:B------:R-:W-:Y:S02]  /*2b70*/  ISETP.GE.U32.AND P0, PT, R7.reuse, UR6, PT ;  /* 0x0000000607007c0c */ /* 0x040fe4000bf06070 */
[----:B------:R-:W-:Y:S02]  /*2b80*/  IADD3 R8, P2, PT, R7, -UR6, RZ ;  /* 0x8000000607087c10 */ /* 0x000fe4000ff5e0ff */
[C---:B------:R-:W-:Y:S02]  /*2b90*/  ISETP.GE.U32.AND.EX P0, PT, R6.reuse, UR7, PT, P0 ;  /* 0x0000000706007c0c */ /* 0x040fe4000bf06100 */
[----:B------:R-:W-:Y:S02]  /*2ba0*/  IADD3.X R9, PT, PT, R6, ~UR7, RZ, P2, !PT ;  /* 0x8000000706097c10 */ /* 0x000fe400097fe4ff */
[----:B------:R-:W-:Y:S01]  /*2bb0*/  SEL R8, R8, R7, P0 ;  /* 0x0000000708087207 */ /* 0x000fe20000000000 */
[----:B------:R-:W-:Y:S01]  /*2bc0*/  HFMA2 R7, -RZ, RZ, 0, 0 ;  /* 0x00000000ff077431 */ /* 0x000fe200000001ff */
[----:B------:R-:W-:-:S02]  /*2bd0*/  ISETP.NE.U32.AND P1, PT, RZ, UR6, PT ;  /* 0x00000006ff007c0c */ /* 0x000fc4000bf25070 */
[----:B------:R-:W-:Y:S02]  /*2be0*/  SEL R9, R9, R6, P0 ;  /* 0x0000000609097207 */ /* 0x000fe40000000000 */
[----:B------:R-:W-:Y:S02]  /*2bf0*/  MOV R6, R12 ;  /* 0x0000000c00067202 */ /* 0x000fe40000000f00 */
[----:B------:R-:W-:-:S04]  /*2c00*/  ISETP.NE.AND.EX P1, PT, RZ, UR7, PT, P1 ;  /* 0x00000007ff007c0c */ /* 0x000fc8000bf25310 */
[----:B------:R-:W-:Y:S02]  /*2c10*/  SEL R8, R8, 0xffffffff, P1 ;  /* 0xffffffff08087807 */ /* 0x000fe40000800000 */
[----:B------:R-:W-:Y:S01]  /*2c20*/  SEL R9, R9, 0xffffffff, P1 ;  /* 0xffffffff09097807 */ /* 0x000fe20000800000 */
[----:B------:R-:W-:Y:S06]  /*2c30*/  RET.REL.NODEC R6 `(build_toeplitz_matrix_negacyclic_double) ;  /* 0xffffffd006f07950 */ /* 0x000fec0003c3ffff */
.L_x_48:
        /* <DEDUP_REMOVED lines=12> */
.L_x_52:


//--------------------- .nv.shared.reserved.0     --------------------------
	.section	.nv.shared.reserved.0,"aw",@nobits
	.weak		__nv_reservedSMEM_offset_0_alias
	.size		__nv_reservedSMEM_offset_0_alias, 0, 64
	.other		__nv_reservedSMEM_offset_0_alias,@"STO_CUDA_RESERVED_SHARED STV_DEFAULT"
__nv_reservedSMEM_offset_0_alias:
	.zero		0
	.zero		64


//--------------------- .nv.constant0.crt_reconstruct_2_double --------------------------
	.section	.nv.constant0.crt_reconstruct_2_double,"a",@progbits
	.sectionflags	@""
	.align	4
.nv.constant0.crt_reconstruct_2_double:
	.zero		960


//--------------------- .nv.constant0.db_u8_to_double --------------------------
	.section	.nv.constant0.db_u8_to_double,"a",@progbits
	.sectionflags	@""
	.align	4
.nv.constant0.db_u8_to_double:
	.zero		928


//--------------------- .nv.constant0.build_toeplitz_matrix_negacyclic_double --------------------------
	.section	.nv.constant0.build_toeplitz_matrix_negacyclic_double,"a",@progbits
	.sectionflags	@""
	.align	4
.nv.constant0.build_toeplitz_matrix_negacyclic_double:
	.zero		928


//--------------------- SYMBOLS --------------------------

	.type		.nv.reservedSmem.offset0,@object
	.size		.nv.reservedSmem.offset0,0x4
